//
// Generated by NVIDIA NVVM Compiler
//
// Compiler Build ID: CL-36424714
// Cuda compilation tools, release 13.0, V13.0.88
// Based on NVVM 20.0.0
//

.version 9.0
.target sm_100
.address_size 64

	// .globl	kama_batch_f32

.visible .entry kama_batch_f32(
	.param .u64 .ptr .align 1 kama_batch_f32_param_0,
	.param .u64 .ptr .align 1 kama_batch_f32_param_1,
	.param .u32 kama_batch_f32_param_2,
	.param .u32 kama_batch_f32_param_3,
	.param .u32 kama_batch_f32_param_4,
	.param .u64 .ptr .align 1 kama_batch_f32_param_5
)
{
	.reg .pred 	%p<31>;
	.reg .b32 	%r<74>;
	.reg .b32 	%f<45>;
	.reg .b64 	%rd<60>;
	.reg .b64 	%fd<190>;

	ld.param.u64 	%rd15, [kama_batch_f32_param_0];
	ld.param.u64 	%rd14, [kama_batch_f32_param_1];
	ld.param.u32 	%r44, [kama_batch_f32_param_2];
	ld.param.u32 	%r46, [kama_batch_f32_param_3];
	ld.param.u32 	%r71, [kama_batch_f32_param_4];
	ld.param.u64 	%rd16, [kama_batch_f32_param_5];
	cvta.to.global.u64 	%rd1, %rd16;
	cvta.to.global.u64 	%rd2, %rd15;
	mov.u32 	%r1, %ctaid.x;
	setp.ge.s32 	%p1, %r1, %r46;
	@%p1 bra 	$L__BB0_26;
	cvta.to.global.u64 	%rd17, %rd14;
	mul.wide.u32 	%rd18, %r1, 4;
	add.s64 	%rd19, %rd17, %rd18;
	ld.global.nc.u32 	%r2, [%rd19];
	mul.lo.s32 	%r3, %r44, %r1;
	mov.u32 	%r4, %tid.x;
	setp.ge.s32 	%p2, %r4, %r44;
	@%p2 bra 	$L__BB0_4;
	mov.u32 	%r5, %ntid.x;
	mov.u32 	%r60, %r4;
$L__BB0_3:
	add.s32 	%r47, %r60, %r3;
	mul.wide.s32 	%rd20, %r47, 4;
	add.s64 	%rd21, %rd1, %rd20;
	mov.b32 	%r48, 2143289344;
	st.global.u32 	[%rd21], %r48;
	add.s32 	%r60, %r60, %r5;
	setp.lt.s32 	%p3, %r60, %r44;
	@%p3 bra 	$L__BB0_3;
$L__BB0_4:
	bar.sync 	0;
	setp.ne.s32 	%p4, %r4, 0;
	@%p4 bra 	$L__BB0_26;
	setp.lt.s32 	%p5, %r2, 1;
	setp.lt.s32 	%p6, %r71, 0;
	or.pred  	%p7, %p6, %p5;
	@%p7 bra 	$L__BB0_26;
	setp.le.s32 	%p8, %r44, %r71;
	sub.s32 	%r49, %r44, %r71;
	setp.ge.s32 	%p9, %r2, %r49;
	add.s32 	%r8, %r2, %r71;
	setp.ge.s32 	%p10, %r8, %r44;
	or.pred  	%p11, %p9, %p10;
	or.pred  	%p12, %p11, %p8;
	@%p12 bra 	$L__BB0_26;
	and.b32  	%r9, %r2, 7;
	setp.lt.u32 	%p13, %r2, 8;
	mov.f64 	%fd180, 0d0000000000000000;
	mov.b32 	%r63, 0;
	@%p13 bra 	$L__BB0_10;
	and.b32  	%r63, %r2, 2147483640;
	neg.s32 	%r61, %r63;
	mul.wide.u32 	%rd22, %r71, 4;
	add.s64 	%rd23, %rd22, %rd2;
	add.s64 	%rd57, %rd23, 16;
	mov.f64 	%fd180, 0d0000000000000000;
$L__BB0_9:
	.pragma "nounroll";
	ld.global.nc.f32 	%f7, [%rd57+-16];
	cvt.f64.f32 	%fd33, %f7;
	ld.global.nc.f32 	%f8, [%rd57+-12];
	cvt.f64.f32 	%fd34, %f8;
	sub.f64 	%fd35, %fd34, %fd33;
	abs.f64 	%fd36, %fd35;
	add.f64 	%fd37, %fd180, %fd36;
	ld.global.nc.f32 	%f9, [%rd57+-8];
	cvt.f64.f32 	%fd38, %f9;
	sub.f64 	%fd39, %fd38, %fd34;
	abs.f64 	%fd40, %fd39;
	add.f64 	%fd41, %fd37, %fd40;
	ld.global.nc.f32 	%f10, [%rd57+-4];
	cvt.f64.f32 	%fd42, %f10;
	sub.f64 	%fd43, %fd42, %fd38;
	abs.f64 	%fd44, %fd43;
	add.f64 	%fd45, %fd41, %fd44;
	ld.global.nc.f32 	%f11, [%rd57];
	cvt.f64.f32 	%fd46, %f11;
	sub.f64 	%fd47, %fd46, %fd42;
	abs.f64 	%fd48, %fd47;
	add.f64 	%fd49, %fd45, %fd48;
	ld.global.nc.f32 	%f12, [%rd57+4];
	cvt.f64.f32 	%fd50, %f12;
	sub.f64 	%fd51, %fd50, %fd46;
	abs.f64 	%fd52, %fd51;
	add.f64 	%fd53, %fd49, %fd52;
	ld.global.nc.f32 	%f13, [%rd57+8];
	cvt.f64.f32 	%fd54, %f13;
	sub.f64 	%fd55, %fd54, %fd50;
	abs.f64 	%fd56, %fd55;
	add.f64 	%fd57, %fd53, %fd56;
	ld.global.nc.f32 	%f14, [%rd57+12];
	cvt.f64.f32 	%fd58, %f14;
	sub.f64 	%fd59, %fd58, %fd54;
	abs.f64 	%fd60, %fd59;
	add.f64 	%fd61, %fd57, %fd60;
	ld.global.nc.f32 	%f15, [%rd57+16];
	cvt.f64.f32 	%fd62, %f15;
	sub.f64 	%fd63, %fd62, %fd58;
	abs.f64 	%fd64, %fd63;
	add.f64 	%fd180, %fd61, %fd64;
	add.s32 	%r61, %r61, 8;
	add.s64 	%rd57, %rd57, 32;
	setp.ne.s32 	%p14, %r61, 0;
	@%p14 bra 	$L__BB0_9;
$L__BB0_10:
	setp.eq.s32 	%p15, %r9, 0;
	@%p15 bra 	$L__BB0_18;
	and.b32  	%r15, %r2, 3;
	setp.lt.u32 	%p16, %r9, 4;
	@%p16 bra 	$L__BB0_13;
	add.s32 	%r51, %r63, %r71;
	mul.wide.u32 	%rd24, %r51, 4;
	add.s64 	%rd25, %rd2, %rd24;
	ld.global.nc.f32 	%f16, [%rd25];
	cvt.f64.f32 	%fd66, %f16;
	ld.global.nc.f32 	%f17, [%rd25+4];
	cvt.f64.f32 	%fd67, %f17;
	sub.f64 	%fd68, %fd67, %fd66;
	abs.f64 	%fd69, %fd68;
	add.f64 	%fd70, %fd180, %fd69;
	cvt.u64.u32 	%rd26, %r71;
	cvt.u64.u32 	%rd27, %r63;
	add.s64 	%rd28, %rd27, %rd26;
	shl.b64 	%rd29, %rd28, 2;
	add.s64 	%rd30, %rd2, %rd29;
	ld.global.nc.f32 	%f18, [%rd30+4];
	cvt.f64.f32 	%fd71, %f18;
	ld.global.nc.f32 	%f19, [%rd30+8];
	cvt.f64.f32 	%fd72, %f19;
	sub.f64 	%fd73, %fd72, %fd71;
	abs.f64 	%fd74, %fd73;
	add.f64 	%fd75, %fd70, %fd74;
	ld.global.nc.f32 	%f20, [%rd30+12];
	cvt.f64.f32 	%fd76, %f20;
	sub.f64 	%fd77, %fd76, %fd72;
	abs.f64 	%fd78, %fd77;
	add.f64 	%fd79, %fd75, %fd78;
	ld.global.nc.f32 	%f21, [%rd30+16];
	cvt.f64.f32 	%fd80, %f21;
	sub.f64 	%fd81, %fd80, %fd76;
	abs.f64 	%fd82, %fd81;
	add.f64 	%fd180, %fd79, %fd82;
	add.s32 	%r63, %r63, 4;
$L__BB0_13:
	setp.eq.s32 	%p17, %r15, 0;
	@%p17 bra 	$L__BB0_18;
	setp.eq.s32 	%p18, %r15, 1;
	@%p18 bra 	$L__BB0_16;
	add.s32 	%r52, %r63, %r71;
	mul.wide.u32 	%rd31, %r52, 4;
	add.s64 	%rd32, %rd2, %rd31;
	ld.global.nc.f32 	%f22, [%rd32];
	cvt.f64.f32 	%fd84, %f22;
	ld.global.nc.f32 	%f23, [%rd32+4];
	cvt.f64.f32 	%fd85, %f23;
	sub.f64 	%fd86, %fd85, %fd84;
	abs.f64 	%fd87, %fd86;
	add.f64 	%fd88, %fd180, %fd87;
	cvt.u64.u32 	%rd33, %r71;
	cvt.u64.u32 	%rd34, %r63;
	add.s64 	%rd35, %rd34, %rd33;
	shl.b64 	%rd36, %rd35, 2;
	add.s64 	%rd37, %rd2, %rd36;
	ld.global.nc.f32 	%f24, [%rd37+4];
	cvt.f64.f32 	%fd89, %f24;
	ld.global.nc.f32 	%f25, [%rd37+8];
	cvt.f64.f32 	%fd90, %f25;
	sub.f64 	%fd91, %fd90, %fd89;
	abs.f64 	%fd92, %fd91;
	add.f64 	%fd180, %fd88, %fd92;
	add.s32 	%r63, %r63, 2;
$L__BB0_16:
	and.b32  	%r53, %r2, 1;
	setp.eq.b32 	%p19, %r53, 1;
	not.pred 	%p20, %p19;
	@%p20 bra 	$L__BB0_18;
	add.s32 	%r54, %r63, %r71;
	mul.wide.u32 	%rd38, %r54, 4;
	add.s64 	%rd39, %rd2, %rd38;
	ld.global.nc.f32 	%f26, [%rd39];
	cvt.f64.f32 	%fd93, %f26;
	ld.global.nc.f32 	%f27, [%rd39+4];
	cvt.f64.f32 	%fd94, %f27;
	sub.f64 	%fd95, %fd94, %fd93;
	abs.f64 	%fd96, %fd95;
	add.f64 	%fd180, %fd180, %fd96;
$L__BB0_18:
	mul.wide.s32 	%rd40, %r8, 4;
	add.s64 	%rd41, %rd2, %rd40;
	ld.global.nc.f32 	%f42, [%rd41];
	add.s32 	%r20, %r8, %r3;
	mul.wide.s32 	%rd42, %r20, 4;
	add.s64 	%rd43, %rd1, %rd42;
	st.global.f32 	[%rd43], %f42;
	add.s32 	%r69, %r8, 1;
	setp.ge.s32 	%p21, %r69, %r44;
	@%p21 bra 	$L__BB0_26;
	mul.wide.u32 	%rd44, %r71, 4;
	add.s64 	%rd45, %rd2, %rd44;
	ld.global.nc.f32 	%f28, [%rd45];
	cvt.f64.f32 	%fd181, %f28;
	cvt.f64.f32 	%fd182, %f42;
	not.b32 	%r55, %r2;
	add.s32 	%r56, %r44, %r55;
	sub.s32 	%r57, %r56, %r71;
	and.b32  	%r22, %r57, 3;
	setp.eq.s32 	%p22, %r22, 0;
	@%p22 bra 	$L__BB0_23;
	add.s32 	%r67, %r20, 1;
	add.s64 	%rd47, %rd44, %rd2;
	add.s64 	%rd58, %rd47, 4;
	add.s32 	%r66, %r71, 1;
	neg.s32 	%r65, %r22;
	mov.u32 	%r68, %r8;
$L__BB0_21:
	.pragma "nounroll";
	mov.u32 	%r71, %r66;
	mul.wide.s32 	%rd48, %r67, 4;
	add.s64 	%rd49, %rd1, %rd48;
	mul.wide.s32 	%rd50, %r69, 4;
	add.s64 	%rd51, %rd2, %rd50;
	ld.global.nc.f32 	%f3, [%rd51];
	cvt.f64.f32 	%fd97, %f3;
	cvt.f64.f32 	%fd98, %f42;
	ld.global.nc.f32 	%f29, [%rd58];
	cvt.f64.f32 	%fd18, %f29;
	sub.f64 	%fd99, %fd18, %fd181;
	abs.f64 	%fd100, %fd99;
	sub.f64 	%fd101, %fd180, %fd100;
	sub.f64 	%fd102, %fd97, %fd98;
	abs.f64 	%fd103, %fd102;
	add.f64 	%fd180, %fd103, %fd101;
	sub.f64 	%fd104, %fd97, %fd18;
	abs.f64 	%fd105, %fd104;
	setp.eq.f64 	%p23, %fd180, 0d0000000000000000;
	div.rn.f64 	%fd106, %fd105, %fd180;
	fma.rn.f64 	%fd107, %fd106, 0d3FE344D1344D1344, 0d3FB0842108421084;
	selp.f64 	%fd108, 0d3FB0842108421084, %fd107, %p23;
	mul.f64 	%fd109, %fd108, %fd108;
	sub.f64 	%fd110, %fd97, %fd182;
	fma.rn.f64 	%fd182, %fd110, %fd109, %fd182;
	cvt.rn.f32.f64 	%f30, %fd182;
	st.global.f32 	[%rd49], %f30;
	add.s32 	%r69, %r69, 1;
	add.s32 	%r68, %r68, 1;
	add.s32 	%r67, %r67, 1;
	add.s64 	%rd58, %rd58, 4;
	add.s32 	%r66, %r71, 1;
	add.s32 	%r65, %r65, 1;
	setp.ne.s32 	%p24, %r65, 0;
	mov.f32 	%f42, %f3;
	mov.f64 	%fd181, %fd18;
	@%p24 bra 	$L__BB0_21;
	add.s32 	%r69, %r68, 1;
	mov.f32 	%f42, %f3;
	mov.f64 	%fd181, %fd18;
$L__BB0_23:
	sub.s32 	%r58, %r44, %r8;
	add.s32 	%r59, %r58, -2;
	setp.lt.u32 	%p25, %r59, 3;
	@%p25 bra 	$L__BB0_26;
	mul.wide.u32 	%rd52, %r71, 4;
	add.s64 	%rd10, %rd2, 8;
	add.s64 	%rd59, %rd10, %rd52;
	add.s64 	%rd11, %rd1, 8;
	add.s32 	%r72, %r69, %r3;
$L__BB0_25:
	mul.wide.s32 	%rd53, %r69, 4;
	add.s64 	%rd54, %rd10, %rd53;
	mul.wide.s32 	%rd55, %r72, 4;
	add.s64 	%rd56, %rd11, %rd55;
	ld.global.nc.f32 	%f31, [%rd54+-8];
	cvt.f64.f32 	%fd111, %f31;
	cvt.f64.f32 	%fd112, %f42;
	ld.global.nc.f32 	%f32, [%rd59+-4];
	cvt.f64.f32 	%fd113, %f32;
	sub.f64 	%fd114, %fd113, %fd181;
	abs.f64 	%fd115, %fd114;
	sub.f64 	%fd116, %fd180, %fd115;
	sub.f64 	%fd117, %fd111, %fd112;
	abs.f64 	%fd118, %fd117;
	add.f64 	%fd119, %fd118, %fd116;
	sub.f64 	%fd120, %fd111, %fd113;
	abs.f64 	%fd121, %fd120;
	setp.eq.f64 	%p26, %fd119, 0d0000000000000000;
	div.rn.f64 	%fd122, %fd121, %fd119;
	fma.rn.f64 	%fd123, %fd122, 0d3FE344D1344D1344, 0d3FB0842108421084;
	selp.f64 	%fd124, 0d3FB0842108421084, %fd123, %p26;
	mul.f64 	%fd125, %fd124, %fd124;
	sub.f64 	%fd126, %fd111, %fd182;
	fma.rn.f64 	%fd127, %fd126, %fd125, %fd182;
	cvt.rn.f32.f64 	%f33, %fd127;
	st.global.f32 	[%rd56+-8], %f33;
	ld.global.nc.f32 	%f34, [%rd54+-4];
	cvt.f64.f32 	%fd128, %f34;
	ld.global.nc.f32 	%f35, [%rd59];
	cvt.f64.f32 	%fd129, %f35;
	sub.f64 	%fd130, %fd129, %fd113;
	abs.f64 	%fd131, %fd130;
	sub.f64 	%fd132, %fd119, %fd131;
	sub.f64 	%fd133, %fd128, %fd111;
	abs.f64 	%fd134, %fd133;
	add.f64 	%fd135, %fd134, %fd132;
	sub.f64 	%fd136, %fd128, %fd129;
	abs.f64 	%fd137, %fd136;
	setp.eq.f64 	%p27, %fd135, 0d0000000000000000;
	div.rn.f64 	%fd138, %fd137, %fd135;
	fma.rn.f64 	%fd139, %fd138, 0d3FE344D1344D1344, 0d3FB0842108421084;
	selp.f64 	%fd140, 0d3FB0842108421084, %fd139, %p27;
	mul.f64 	%fd141, %fd140, %fd140;
	sub.f64 	%fd142, %fd128, %fd127;
	fma.rn.f64 	%fd143, %fd142, %fd141, %fd127;
	cvt.rn.f32.f64 	%f36, %fd143;
	st.global.f32 	[%rd56+-4], %f36;
	ld.global.nc.f32 	%f37, [%rd54];
	cvt.f64.f32 	%fd144, %f37;
	ld.global.nc.f32 	%f38, [%rd59+4];
	cvt.f64.f32 	%fd145, %f38;
	sub.f64 	%fd146, %fd145, %fd129;
	abs.f64 	%fd147, %fd146;
	sub.f64 	%fd148, %fd135, %fd147;
	sub.f64 	%fd149, %fd144, %fd128;
	abs.f64 	%fd150, %fd149;
	add.f64 	%fd151, %fd150, %fd148;
	sub.f64 	%fd152, %fd144, %fd145;
	abs.f64 	%fd153, %fd152;
	setp.eq.f64 	%p28, %fd151, 0d0000000000000000;
	div.rn.f64 	%fd154, %fd153, %fd151;
	fma.rn.f64 	%fd155, %fd154, 0d3FE344D1344D1344, 0d3FB0842108421084;
	selp.f64 	%fd156, 0d3FB0842108421084, %fd155, %p28;
	mul.f64 	%fd157, %fd156, %fd156;
	sub.f64 	%fd158, %fd144, %fd143;
	fma.rn.f64 	%fd159, %fd158, %fd157, %fd143;
	cvt.rn.f32.f64 	%f39, %fd159;
	st.global.f32 	[%rd56], %f39;
	ld.global.nc.f32 	%f42, [%rd54+4];
	cvt.f64.f32 	%fd160, %f42;
	ld.global.nc.f32 	%f40, [%rd59+8];
	cvt.f64.f32 	%fd181, %f40;
	sub.f64 	%fd161, %fd181, %fd145;
	abs.f64 	%fd162, %fd161;
	sub.f64 	%fd163, %fd151, %fd162;
	sub.f64 	%fd164, %fd160, %fd144;
	abs.f64 	%fd165, %fd164;
	add.f64 	%fd180, %fd165, %fd163;
	sub.f64 	%fd166, %fd160, %fd181;
	abs.f64 	%fd167, %fd166;
	setp.eq.f64 	%p29, %fd180, 0d0000000000000000;
	div.rn.f64 	%fd168, %fd167, %fd180;
	fma.rn.f64 	%fd169, %fd168, 0d3FE344D1344D1344, 0d3FB0842108421084;
	selp.f64 	%fd170, 0d3FB0842108421084, %fd169, %p29;
	mul.f64 	%fd171, %fd170, %fd170;
	sub.f64 	%fd172, %fd160, %fd159;
	fma.rn.f64 	%fd182, %fd172, %fd171, %fd159;
	cvt.rn.f32.f64 	%f41, %fd182;
	st.global.f32 	[%rd56+4], %f41;
	add.s32 	%r69, %r69, 4;
	add.s64 	%rd59, %rd59, 16;
	add.s32 	%r72, %r72, 4;
	setp.lt.s32 	%p30, %r69, %r44;
	@%p30 bra 	$L__BB0_25;
$L__BB0_26:
	ret;

}
	// .globl	kama_batch_prefix_f32
.visible .entry kama_batch_prefix_f32(
	.param .u64 .ptr .align 1 kama_batch_prefix_f32_param_0,
	.param .u64 .ptr .align 1 kama_batch_prefix_f32_param_1,
	.param .u64 .ptr .align 1 kama_batch_prefix_f32_param_2,
	.param .u32 kama_batch_prefix_f32_param_3,
	.param .u32 kama_batch_prefix_f32_param_4,
	.param .u32 kama_batch_prefix_f32_param_5,
	.param .u64 .ptr .align 1 kama_batch_prefix_f32_param_6
)
{
	.reg .pred 	%p<22>;
	.reg .b32 	%r<54>;
	.reg .b32 	%f<27>;
	.reg .b64 	%rd<45>;
	.reg .b64 	%fd<104>;

	ld.param.u64 	%rd14, [kama_batch_prefix_f32_param_0];
	ld.param.u64 	%rd12, [kama_batch_prefix_f32_param_1];
	ld.param.u64 	%rd13, [kama_batch_prefix_f32_param_2];
	ld.param.u32 	%r33, [kama_batch_prefix_f32_param_3];
	ld.param.u32 	%r35, [kama_batch_prefix_f32_param_4];
	ld.param.u32 	%r51, [kama_batch_prefix_f32_param_5];
	ld.param.u64 	%rd15, [kama_batch_prefix_f32_param_6];
	cvta.to.global.u64 	%rd1, %rd15;
	cvta.to.global.u64 	%rd2, %rd14;
	mov.u32 	%r1, %ctaid.x;
	setp.ge.s32 	%p1, %r1, %r35;
	@%p1 bra 	$L__BB1_16;
	cvta.to.global.u64 	%rd16, %rd13;
	mul.wide.u32 	%rd17, %r1, 4;
	add.s64 	%rd18, %rd16, %rd17;
	ld.global.nc.u32 	%r2, [%rd18];
	mul.lo.s32 	%r3, %r33, %r1;
	mov.u32 	%r4, %tid.x;
	setp.ge.s32 	%p2, %r4, %r33;
	@%p2 bra 	$L__BB1_4;
	mov.u32 	%r5, %ntid.x;
	mov.u32 	%r44, %r4;
$L__BB1_3:
	add.s32 	%r36, %r44, %r3;
	mul.wide.s32 	%rd19, %r36, 4;
	add.s64 	%rd20, %rd1, %rd19;
	mov.b32 	%r37, 2143289344;
	st.global.u32 	[%rd20], %r37;
	add.s32 	%r44, %r44, %r5;
	setp.lt.s32 	%p3, %r44, %r33;
	@%p3 bra 	$L__BB1_3;
$L__BB1_4:
	bar.sync 	0;
	setp.ne.s32 	%p4, %r4, 0;
	@%p4 bra 	$L__BB1_16;
	setp.lt.s32 	%p5, %r2, 1;
	setp.lt.s32 	%p6, %r51, 0;
	or.pred  	%p7, %p6, %p5;
	@%p7 bra 	$L__BB1_16;
	setp.le.s32 	%p8, %r33, %r51;
	sub.s32 	%r38, %r33, %r51;
	setp.ge.s32 	%p9, %r2, %r38;
	or.pred  	%p10, %p8, %p9;
	@%p10 bra 	$L__BB1_16;
	add.s32 	%r8, %r2, %r51;
	setp.ge.s32 	%p11, %r8, %r33;
	@%p11 bra 	$L__BB1_16;
	cvta.to.global.u64 	%rd21, %rd12;
	mul.wide.u32 	%rd22, %r8, 4;
	add.s64 	%rd23, %rd21, %rd22;
	ld.global.nc.f32 	%f8, [%rd23];
	cvt.u64.u32 	%rd3, %r51;
	mul.wide.u32 	%rd24, %r51, 4;
	add.s64 	%rd25, %rd21, %rd24;
	ld.global.nc.f32 	%f9, [%rd25];
	sub.f32 	%f1, %f8, %f9;
	mul.wide.s32 	%rd26, %r8, 4;
	add.s64 	%rd27, %rd2, %rd26;
	ld.global.nc.f32 	%f24, [%rd27];
	add.s32 	%r9, %r8, %r3;
	mul.wide.s32 	%rd28, %r9, 4;
	add.s64 	%rd29, %rd1, %rd28;
	st.global.f32 	[%rd29], %f24;
	add.s32 	%r49, %r8, 1;
	setp.ge.s32 	%p12, %r49, %r33;
	@%p12 bra 	$L__BB1_16;
	shl.b64 	%rd30, %rd3, 2;
	add.s64 	%rd31, %rd2, %rd30;
	ld.global.nc.f32 	%f10, [%rd31];
	cvt.f64.f32 	%fd95, %f10;
	cvt.f64.f32 	%fd96, %f24;
	cvt.f64.f32 	%fd97, %f1;
	not.b32 	%r39, %r2;
	add.s32 	%r40, %r33, %r39;
	sub.s32 	%r41, %r40, %r51;
	and.b32  	%r11, %r41, 3;
	setp.eq.s32 	%p13, %r11, 0;
	@%p13 bra 	$L__BB1_13;
	add.s32 	%r47, %r9, 1;
	add.s64 	%rd33, %rd24, %rd2;
	add.s64 	%rd43, %rd33, 4;
	add.s32 	%r46, %r51, 1;
	neg.s32 	%r45, %r11;
	mov.u32 	%r48, %r8;
$L__BB1_11:
	.pragma "nounroll";
	mov.u32 	%r51, %r46;
	mul.wide.s32 	%rd34, %r47, 4;
	add.s64 	%rd35, %rd1, %rd34;
	mul.wide.s32 	%rd36, %r49, 4;
	add.s64 	%rd37, %rd2, %rd36;
	ld.global.nc.f32 	%f4, [%rd37];
	cvt.f64.f32 	%fd19, %f4;
	cvt.f64.f32 	%fd20, %f24;
	ld.global.nc.f32 	%f11, [%rd43];
	cvt.f64.f32 	%fd7, %f11;
	sub.f64 	%fd21, %fd7, %fd95;
	abs.f64 	%fd22, %fd21;
	sub.f64 	%fd23, %fd97, %fd22;
	sub.f64 	%fd24, %fd19, %fd20;
	abs.f64 	%fd25, %fd24;
	add.f64 	%fd97, %fd25, %fd23;
	sub.f64 	%fd26, %fd19, %fd7;
	abs.f64 	%fd27, %fd26;
	setp.eq.f64 	%p14, %fd97, 0d0000000000000000;
	div.rn.f64 	%fd28, %fd27, %fd97;
	fma.rn.f64 	%fd29, %fd28, 0d3FE344D1344D1344, 0d3FB0842108421084;
	selp.f64 	%fd30, 0d3FB0842108421084, %fd29, %p14;
	mul.f64 	%fd31, %fd30, %fd30;
	sub.f64 	%fd32, %fd19, %fd96;
	fma.rn.f64 	%fd96, %fd32, %fd31, %fd96;
	cvt.rn.f32.f64 	%f12, %fd96;
	st.global.f32 	[%rd35], %f12;
	add.s32 	%r49, %r49, 1;
	add.s32 	%r48, %r48, 1;
	add.s32 	%r47, %r47, 1;
	add.s64 	%rd43, %rd43, 4;
	add.s32 	%r46, %r51, 1;
	add.s32 	%r45, %r45, 1;
	setp.ne.s32 	%p15, %r45, 0;
	mov.f32 	%f24, %f4;
	mov.f64 	%fd95, %fd7;
	@%p15 bra 	$L__BB1_11;
	add.s32 	%r49, %r48, 1;
	mov.f32 	%f24, %f4;
	mov.f64 	%fd95, %fd7;
$L__BB1_13:
	sub.s32 	%r42, %r33, %r8;
	add.s32 	%r43, %r42, -2;
	setp.lt.u32 	%p16, %r43, 3;
	@%p16 bra 	$L__BB1_16;
	mul.wide.u32 	%rd38, %r51, 4;
	add.s64 	%rd8, %rd2, 8;
	add.s64 	%rd44, %rd8, %rd38;
	add.s64 	%rd9, %rd1, 8;
	add.s32 	%r52, %r49, %r3;
$L__BB1_15:
	mul.wide.s32 	%rd39, %r49, 4;
	add.s64 	%rd40, %rd8, %rd39;
	mul.wide.s32 	%rd41, %r52, 4;
	add.s64 	%rd42, %rd9, %rd41;
	ld.global.nc.f32 	%f13, [%rd40+-8];
	cvt.f64.f32 	%fd33, %f13;
	cvt.f64.f32 	%fd34, %f24;
	ld.global.nc.f32 	%f14, [%rd44+-4];
	cvt.f64.f32 	%fd35, %f14;
	sub.f64 	%fd36, %fd35, %fd95;
	abs.f64 	%fd37, %fd36;
	sub.f64 	%fd38, %fd97, %fd37;
	sub.f64 	%fd39, %fd33, %fd34;
	abs.f64 	%fd40, %fd39;
	add.f64 	%fd41, %fd40, %fd38;
	sub.f64 	%fd42, %fd33, %fd35;
	abs.f64 	%fd43, %fd42;
	setp.eq.f64 	%p17, %fd41, 0d0000000000000000;
	div.rn.f64 	%fd44, %fd43, %fd41;
	fma.rn.f64 	%fd45, %fd44, 0d3FE344D1344D1344, 0d3FB0842108421084;
	selp.f64 	%fd46, 0d3FB0842108421084, %fd45, %p17;
	mul.f64 	%fd47, %fd46, %fd46;
	sub.f64 	%fd48, %fd33, %fd96;
	fma.rn.f64 	%fd49, %fd48, %fd47, %fd96;
	cvt.rn.f32.f64 	%f15, %fd49;
	st.global.f32 	[%rd42+-8], %f15;
	ld.global.nc.f32 	%f16, [%rd40+-4];
	cvt.f64.f32 	%fd50, %f16;
	ld.global.nc.f32 	%f17, [%rd44];
	cvt.f64.f32 	%fd51, %f17;
	sub.f64 	%fd52, %fd51, %fd35;
	abs.f64 	%fd53, %fd52;
	sub.f64 	%fd54, %fd41, %fd53;
	sub.f64 	%fd55, %fd50, %fd33;
	abs.f64 	%fd56, %fd55;
	add.f64 	%fd57, %fd56, %fd54;
	sub.f64 	%fd58, %fd50, %fd51;
	abs.f64 	%fd59, %fd58;
	setp.eq.f64 	%p18, %fd57, 0d0000000000000000;
	div.rn.f64 	%fd60, %fd59, %fd57;
	fma.rn.f64 	%fd61, %fd60, 0d3FE344D1344D1344, 0d3FB0842108421084;
	selp.f64 	%fd62, 0d3FB0842108421084, %fd61, %p18;
	mul.f64 	%fd63, %fd62, %fd62;
	sub.f64 	%fd64, %fd50, %fd49;
	fma.rn.f64 	%fd65, %fd64, %fd63, %fd49;
	cvt.rn.f32.f64 	%f18, %fd65;
	st.global.f32 	[%rd42+-4], %f18;
	ld.global.nc.f32 	%f19, [%rd40];
	cvt.f64.f32 	%fd66, %f19;
	ld.global.nc.f32 	%f20, [%rd44+4];
	cvt.f64.f32 	%fd67, %f20;
	sub.f64 	%fd68, %fd67, %fd51;
	abs.f64 	%fd69, %fd68;
	sub.f64 	%fd70, %fd57, %fd69;
	sub.f64 	%fd71, %fd66, %fd50;
	abs.f64 	%fd72, %fd71;
	add.f64 	%fd73, %fd72, %fd70;
	sub.f64 	%fd74, %fd66, %fd67;
	abs.f64 	%fd75, %fd74;
	setp.eq.f64 	%p19, %fd73, 0d0000000000000000;
	div.rn.f64 	%fd76, %fd75, %fd73;
	fma.rn.f64 	%fd77, %fd76, 0d3FE344D1344D1344, 0d3FB0842108421084;
	selp.f64 	%fd78, 0d3FB0842108421084, %fd77, %p19;
	mul.f64 	%fd79, %fd78, %fd78;
	sub.f64 	%fd80, %fd66, %fd65;
	fma.rn.f64 	%fd81, %fd80, %fd79, %fd65;
	cvt.rn.f32.f64 	%f21, %fd81;
	st.global.f32 	[%rd42], %f21;
	ld.global.nc.f32 	%f24, [%rd40+4];
	cvt.f64.f32 	%fd82, %f24;
	ld.global.nc.f32 	%f22, [%rd44+8];
	cvt.f64.f32 	%fd95, %f22;
	sub.f64 	%fd83, %fd95, %fd67;
	abs.f64 	%fd84, %fd83;
	sub.f64 	%fd85, %fd73, %fd84;
	sub.f64 	%fd86, %fd82, %fd66;
	abs.f64 	%fd87, %fd86;
	add.f64 	%fd97, %fd87, %fd85;
	sub.f64 	%fd88, %fd82, %fd95;
	abs.f64 	%fd89, %fd88;
	setp.eq.f64 	%p20, %fd97, 0d0000000000000000;
	div.rn.f64 	%fd90, %fd89, %fd97;
	fma.rn.f64 	%fd91, %fd90, 0d3FE344D1344D1344, 0d3FB0842108421084;
	selp.f64 	%fd92, 0d3FB0842108421084, %fd91, %p20;
	mul.f64 	%fd93, %fd92, %fd92;
	sub.f64 	%fd94, %fd82, %fd81;
	fma.rn.f64 	%fd96, %fd94, %fd93, %fd81;
	cvt.rn.f32.f64 	%f23, %fd96;
	st.global.f32 	[%rd42+4], %f23;
	add.s32 	%r49, %r49, 4;
	add.s64 	%rd44, %rd44, 16;
	add.s32 	%r52, %r52, 4;
	setp.lt.s32 	%p21, %r49, %r33;
	@%p21 bra 	$L__BB1_15;
$L__BB1_16:
	ret;

}
	// .globl	kama_many_series_one_param_time_major_f32
.visible .entry kama_many_series_one_param_time_major_f32(
	.param .u64 .ptr .align 1 kama_many_series_one_param_time_major_f32_param_0,
	.param .u32 kama_many_series_one_param_time_major_f32_param_1,
	.param .u32 kama_many_series_one_param_time_major_f32_param_2,
	.param .u32 kama_many_series_one_param_time_major_f32_param_3,
	.param .u64 .ptr .align 1 kama_many_series_one_param_time_major_f32_param_4,
	.param .u64 .ptr .align 1 kama_many_series_one_param_time_major_f32_param_5
)
{
	.reg .pred 	%p<32>;
	.reg .b32 	%r<100>;
	.reg .b32 	%f<39>;
	.reg .b64 	%rd<67>;
	.reg .b64 	%fd<188>;

	ld.param.u64 	%rd4, [kama_many_series_one_param_time_major_f32_param_0];
	ld.param.u32 	%r56, [kama_many_series_one_param_time_major_f32_param_1];
	ld.param.u32 	%r57, [kama_many_series_one_param_time_major_f32_param_2];
	ld.param.u32 	%r58, [kama_many_series_one_param_time_major_f32_param_3];
	ld.param.u64 	%rd3, [kama_many_series_one_param_time_major_f32_param_4];
	ld.param.u64 	%rd5, [kama_many_series_one_param_time_major_f32_param_5];
	cvta.to.global.u64 	%rd1, %rd5;
	cvta.to.global.u64 	%rd2, %rd4;
	mov.u32 	%r1, %ctaid.x;
	setp.ge.s32 	%p1, %r1, %r57;
	@%p1 bra 	$L__BB2_24;
	mov.u32 	%r2, %tid.x;
	setp.ge.s32 	%p2, %r2, %r58;
	@%p2 bra 	$L__BB2_4;
	mov.u32 	%r3, %ntid.x;
	mov.u32 	%r81, %r2;
$L__BB2_3:
	mad.lo.s32 	%r59, %r81, %r57, %r1;
	mul.wide.s32 	%rd6, %r59, 4;
	add.s64 	%rd7, %rd1, %rd6;
	mov.b32 	%r60, 2143289344;
	st.global.u32 	[%rd7], %r60;
	add.s32 	%r81, %r81, %r3;
	setp.lt.s32 	%p3, %r81, %r58;
	@%p3 bra 	$L__BB2_3;
$L__BB2_4:
	bar.sync 	0;
	setp.ne.s32 	%p4, %r2, 0;
	setp.lt.s32 	%p5, %r56, 1;
	or.pred  	%p6, %p4, %p5;
	@%p6 bra 	$L__BB2_24;
	cvta.to.global.u64 	%rd8, %rd3;
	mul.wide.u32 	%rd9, %r1, 4;
	add.s64 	%rd10, %rd8, %rd9;
	ld.global.nc.u32 	%r95, [%rd10];
	setp.lt.s32 	%p7, %r95, 0;
	setp.le.s32 	%p8, %r58, %r95;
	or.pred  	%p9, %p7, %p8;
	sub.s32 	%r62, %r58, %r95;
	setp.ge.s32 	%p10, %r56, %r62;
	or.pred  	%p11, %p9, %p10;
	add.s32 	%r7, %r95, %r56;
	setp.ge.s32 	%p12, %r7, %r58;
	or.pred  	%p13, %p12, %p11;
	@%p13 bra 	$L__BB2_24;
	and.b32  	%r8, %r56, 7;
	setp.lt.u32 	%p14, %r56, 8;
	mov.f64 	%fd178, 0d0000000000000000;
	mov.b32 	%r85, 0;
	@%p14 bra 	$L__BB2_9;
	and.b32  	%r85, %r56, 2147483640;
	neg.s32 	%r83, %r85;
	mad.lo.s32 	%r82, %r95, %r57, %r1;
	shl.b32 	%r12, %r57, 3;
	mov.f64 	%fd178, 0d0000000000000000;
	mul.wide.s32 	%rd13, %r57, 4;
$L__BB2_8:
	.pragma "nounroll";
	mul.wide.s32 	%rd11, %r82, 4;
	add.s64 	%rd12, %rd2, %rd11;
	ld.global.nc.f32 	%f2, [%rd12];
	cvt.f64.f32 	%fd33, %f2;
	add.s64 	%rd14, %rd12, %rd13;
	ld.global.nc.f32 	%f3, [%rd14];
	cvt.f64.f32 	%fd34, %f3;
	sub.f64 	%fd35, %fd34, %fd33;
	abs.f64 	%fd36, %fd35;
	add.f64 	%fd37, %fd178, %fd36;
	add.s64 	%rd15, %rd14, %rd13;
	ld.global.nc.f32 	%f4, [%rd15];
	cvt.f64.f32 	%fd38, %f4;
	sub.f64 	%fd39, %fd38, %fd34;
	abs.f64 	%fd40, %fd39;
	add.f64 	%fd41, %fd37, %fd40;
	add.s64 	%rd16, %rd15, %rd13;
	ld.global.nc.f32 	%f5, [%rd16];
	cvt.f64.f32 	%fd42, %f5;
	sub.f64 	%fd43, %fd42, %fd38;
	abs.f64 	%fd44, %fd43;
	add.f64 	%fd45, %fd41, %fd44;
	add.s64 	%rd17, %rd16, %rd13;
	ld.global.nc.f32 	%f6, [%rd17];
	cvt.f64.f32 	%fd46, %f6;
	sub.f64 	%fd47, %fd46, %fd42;
	abs.f64 	%fd48, %fd47;
	add.f64 	%fd49, %fd45, %fd48;
	add.s64 	%rd18, %rd17, %rd13;
	ld.global.nc.f32 	%f7, [%rd18];
	cvt.f64.f32 	%fd50, %f7;
	sub.f64 	%fd51, %fd50, %fd46;
	abs.f64 	%fd52, %fd51;
	add.f64 	%fd53, %fd49, %fd52;
	add.s64 	%rd19, %rd18, %rd13;
	ld.global.nc.f32 	%f8, [%rd19];
	cvt.f64.f32 	%fd54, %f8;
	sub.f64 	%fd55, %fd54, %fd50;
	abs.f64 	%fd56, %fd55;
	add.f64 	%fd57, %fd53, %fd56;
	add.s64 	%rd20, %rd19, %rd13;
	ld.global.nc.f32 	%f9, [%rd20];
	cvt.f64.f32 	%fd58, %f9;
	sub.f64 	%fd59, %fd58, %fd54;
	abs.f64 	%fd60, %fd59;
	add.f64 	%fd61, %fd57, %fd60;
	add.s64 	%rd21, %rd20, %rd13;
	ld.global.nc.f32 	%f10, [%rd21];
	cvt.f64.f32 	%fd62, %f10;
	sub.f64 	%fd63, %fd62, %fd58;
	abs.f64 	%fd64, %fd63;
	add.f64 	%fd178, %fd61, %fd64;
	add.s32 	%r83, %r83, 8;
	add.s32 	%r82, %r82, %r12;
	setp.ne.s32 	%p15, %r83, 0;
	@%p15 bra 	$L__BB2_8;
$L__BB2_9:
	setp.eq.s32 	%p16, %r8, 0;
	@%p16 bra 	$L__BB2_17;
	and.b32  	%r18, %r56, 3;
	setp.lt.u32 	%p17, %r8, 4;
	@%p17 bra 	$L__BB2_12;
	add.s32 	%r64, %r85, %r95;
	mad.lo.s32 	%r65, %r64, %r57, %r1;
	mul.wide.s32 	%rd22, %r65, 4;
	add.s64 	%rd23, %rd2, %rd22;
	ld.global.nc.f32 	%f11, [%rd23];
	cvt.f64.f32 	%fd66, %f11;
	mul.wide.s32 	%rd24, %r57, 4;
	add.s64 	%rd25, %rd23, %rd24;
	ld.global.nc.f32 	%f12, [%rd25];
	cvt.f64.f32 	%fd67, %f12;
	sub.f64 	%fd68, %fd67, %fd66;
	abs.f64 	%fd69, %fd68;
	add.f64 	%fd70, %fd178, %fd69;
	add.s64 	%rd26, %rd25, %rd24;
	ld.global.nc.f32 	%f13, [%rd26];
	cvt.f64.f32 	%fd71, %f13;
	sub.f64 	%fd72, %fd71, %fd67;
	abs.f64 	%fd73, %fd72;
	add.f64 	%fd74, %fd70, %fd73;
	add.s64 	%rd27, %rd26, %rd24;
	ld.global.nc.f32 	%f14, [%rd27];
	cvt.f64.f32 	%fd75, %f14;
	sub.f64 	%fd76, %fd75, %fd71;
	abs.f64 	%fd77, %fd76;
	add.f64 	%fd78, %fd74, %fd77;
	add.s64 	%rd28, %rd27, %rd24;
	ld.global.nc.f32 	%f15, [%rd28];
	cvt.f64.f32 	%fd79, %f15;
	sub.f64 	%fd80, %fd79, %fd75;
	abs.f64 	%fd81, %fd80;
	add.f64 	%fd178, %fd78, %fd81;
	add.s32 	%r85, %r85, 4;
$L__BB2_12:
	setp.eq.s32 	%p18, %r18, 0;
	@%p18 bra 	$L__BB2_17;
	setp.eq.s32 	%p19, %r18, 1;
	@%p19 bra 	$L__BB2_15;
	add.s32 	%r66, %r85, %r95;
	mad.lo.s32 	%r67, %r66, %r57, %r1;
	mul.wide.s32 	%rd29, %r67, 4;
	add.s64 	%rd30, %rd2, %rd29;
	ld.global.nc.f32 	%f16, [%rd30];
	cvt.f64.f32 	%fd83, %f16;
	mul.wide.s32 	%rd31, %r57, 4;
	add.s64 	%rd32, %rd30, %rd31;
	ld.global.nc.f32 	%f17, [%rd32];
	cvt.f64.f32 	%fd84, %f17;
	sub.f64 	%fd85, %fd84, %fd83;
	abs.f64 	%fd86, %fd85;
	add.f64 	%fd87, %fd178, %fd86;
	add.s64 	%rd33, %rd32, %rd31;
	ld.global.nc.f32 	%f18, [%rd33];
	cvt.f64.f32 	%fd88, %f18;
	sub.f64 	%fd89, %fd88, %fd84;
	abs.f64 	%fd90, %fd89;
	add.f64 	%fd178, %fd87, %fd90;
	add.s32 	%r85, %r85, 2;
$L__BB2_15:
	and.b32  	%r68, %r56, 1;
	setp.eq.b32 	%p20, %r68, 1;
	not.pred 	%p21, %p20;
	@%p21 bra 	$L__BB2_17;
	add.s32 	%r69, %r85, %r95;
	mad.lo.s32 	%r70, %r69, %r57, %r1;
	mul.wide.s32 	%rd34, %r70, 4;
	add.s64 	%rd35, %rd2, %rd34;
	ld.global.nc.f32 	%f19, [%rd35];
	cvt.f64.f32 	%fd91, %f19;
	mul.wide.s32 	%rd36, %r57, 4;
	add.s64 	%rd37, %rd35, %rd36;
	ld.global.nc.f32 	%f20, [%rd37];
	cvt.f64.f32 	%fd92, %f20;
	sub.f64 	%fd93, %fd92, %fd91;
	abs.f64 	%fd94, %fd93;
	add.f64 	%fd178, %fd178, %fd94;
$L__BB2_17:
	mad.lo.s32 	%r91, %r7, %r57, %r1;
	mul.wide.s32 	%rd38, %r91, 4;
	add.s64 	%rd39, %rd2, %rd38;
	ld.global.nc.f32 	%f1, [%rd39];
	add.s64 	%rd40, %rd1, %rd38;
	st.global.f32 	[%rd40], %f1;
	add.s32 	%r93, %r7, 1;
	setp.ge.s32 	%p22, %r93, %r58;
	@%p22 bra 	$L__BB2_24;
	mad.lo.s32 	%r71, %r95, %r57, %r1;
	mul.wide.u32 	%rd41, %r71, 4;
	add.s64 	%rd42, %rd2, %rd41;
	ld.global.nc.f32 	%f21, [%rd42];
	cvt.f64.f32 	%fd185, %f21;
	cvt.f64.f32 	%fd183, %f1;
	not.b32 	%r72, %r95;
	add.s32 	%r73, %r58, %r72;
	sub.s32 	%r74, %r73, %r56;
	and.b32  	%r25, %r74, 3;
	setp.eq.s32 	%p23, %r25, 0;
	mov.u32 	%r99, %r7;
	@%p23 bra 	$L__BB2_21;
	mad.lo.s32 	%r90, %r57, %r93, %r1;
	add.s32 	%r89, %r95, 1;
	mad.lo.s32 	%r75, %r57, %r95, %r57;
	add.s32 	%r88, %r1, %r75;
	neg.s32 	%r87, %r25;
	mov.f64 	%fd179, %fd185;
$L__BB2_20:
	.pragma "nounroll";
	mov.u32 	%r99, %r93;
	mov.u32 	%r95, %r89;
	mul.wide.s32 	%rd43, %r90, 4;
	add.s64 	%rd44, %rd2, %rd43;
	ld.global.nc.f32 	%f22, [%rd44];
	cvt.f64.f32 	%fd95, %f22;
	mul.wide.s32 	%rd45, %r91, 4;
	add.s64 	%rd46, %rd2, %rd45;
	ld.global.nc.f32 	%f23, [%rd46];
	cvt.f64.f32 	%fd96, %f23;
	mul.wide.s32 	%rd47, %r88, 4;
	add.s64 	%rd48, %rd2, %rd47;
	ld.global.nc.f32 	%f24, [%rd48];
	cvt.f64.f32 	%fd185, %f24;
	sub.f64 	%fd97, %fd185, %fd179;
	abs.f64 	%fd98, %fd97;
	sub.f64 	%fd99, %fd178, %fd98;
	sub.f64 	%fd100, %fd95, %fd96;
	abs.f64 	%fd101, %fd100;
	add.f64 	%fd178, %fd101, %fd99;
	sub.f64 	%fd102, %fd95, %fd185;
	abs.f64 	%fd103, %fd102;
	setp.eq.f64 	%p24, %fd178, 0d0000000000000000;
	div.rn.f64 	%fd104, %fd103, %fd178;
	fma.rn.f64 	%fd105, %fd104, 0d3FE344D1344D1344, 0d3FB0842108421084;
	selp.f64 	%fd106, 0d3FB0842108421084, %fd105, %p24;
	mul.f64 	%fd107, %fd106, %fd106;
	sub.f64 	%fd108, %fd95, %fd183;
	fma.rn.f64 	%fd183, %fd108, %fd107, %fd183;
	cvt.rn.f32.f64 	%f25, %fd183;
	add.s64 	%rd49, %rd1, %rd43;
	st.global.f32 	[%rd49], %f25;
	add.s32 	%r93, %r99, 1;
	add.s32 	%r91, %r91, %r57;
	add.s32 	%r90, %r90, %r57;
	add.s32 	%r89, %r95, 1;
	add.s32 	%r88, %r88, %r57;
	add.s32 	%r87, %r87, 1;
	setp.ne.s32 	%p25, %r87, 0;
	mov.f64 	%fd179, %fd185;
	@%p25 bra 	$L__BB2_20;
$L__BB2_21:
	sub.s32 	%r76, %r58, %r7;
	add.s32 	%r77, %r76, -2;
	setp.lt.u32 	%p26, %r77, 3;
	@%p26 bra 	$L__BB2_24;
	add.s32 	%r98, %r93, 3;
	mad.lo.s32 	%r97, %r93, %r57, %r1;
	shl.b32 	%r47, %r57, 2;
	mad.lo.s32 	%r78, %r57, %r95, %r57;
	add.s32 	%r96, %r1, %r78;
	mul.wide.s32 	%rd57, %r57, 4;
$L__BB2_23:
	mov.u32 	%r51, %r98;
	mul.wide.s32 	%rd50, %r97, 4;
	add.s64 	%rd51, %rd2, %rd50;
	ld.global.nc.f32 	%f26, [%rd51];
	cvt.f64.f32 	%fd109, %f26;
	mad.lo.s32 	%r79, %r99, %r57, %r1;
	mul.wide.s32 	%rd52, %r79, 4;
	add.s64 	%rd53, %rd2, %rd52;
	ld.global.nc.f32 	%f27, [%rd53];
	cvt.f64.f32 	%fd110, %f27;
	mul.wide.s32 	%rd54, %r96, 4;
	add.s64 	%rd55, %rd2, %rd54;
	ld.global.nc.f32 	%f28, [%rd55];
	cvt.f64.f32 	%fd111, %f28;
	sub.f64 	%fd112, %fd111, %fd185;
	abs.f64 	%fd113, %fd112;
	sub.f64 	%fd114, %fd178, %fd113;
	sub.f64 	%fd115, %fd109, %fd110;
	abs.f64 	%fd116, %fd115;
	add.f64 	%fd117, %fd116, %fd114;
	sub.f64 	%fd118, %fd109, %fd111;
	abs.f64 	%fd119, %fd118;
	setp.eq.f64 	%p27, %fd117, 0d0000000000000000;
	div.rn.f64 	%fd120, %fd119, %fd117;
	fma.rn.f64 	%fd121, %fd120, 0d3FE344D1344D1344, 0d3FB0842108421084;
	selp.f64 	%fd122, 0d3FB0842108421084, %fd121, %p27;
	mul.f64 	%fd123, %fd122, %fd122;
	sub.f64 	%fd124, %fd109, %fd183;
	fma.rn.f64 	%fd125, %fd124, %fd123, %fd183;
	cvt.rn.f32.f64 	%f29, %fd125;
	add.s64 	%rd56, %rd1, %rd50;
	st.global.f32 	[%rd56], %f29;
	add.s64 	%rd58, %rd51, %rd57;
	ld.global.nc.f32 	%f30, [%rd58];
	cvt.f64.f32 	%fd126, %f30;
	add.s64 	%rd59, %rd55, %rd57;
	ld.global.nc.f32 	%f31, [%rd59];
	cvt.f64.f32 	%fd127, %f31;
	sub.f64 	%fd128, %fd127, %fd111;
	abs.f64 	%fd129, %fd128;
	sub.f64 	%fd130, %fd117, %fd129;
	sub.f64 	%fd131, %fd126, %fd109;
	abs.f64 	%fd132, %fd131;
	add.f64 	%fd133, %fd132, %fd130;
	sub.f64 	%fd134, %fd126, %fd127;
	abs.f64 	%fd135, %fd134;
	setp.eq.f64 	%p28, %fd133, 0d0000000000000000;
	div.rn.f64 	%fd136, %fd135, %fd133;
	fma.rn.f64 	%fd137, %fd136, 0d3FE344D1344D1344, 0d3FB0842108421084;
	selp.f64 	%fd138, 0d3FB0842108421084, %fd137, %p28;
	mul.f64 	%fd139, %fd138, %fd138;
	sub.f64 	%fd140, %fd126, %fd125;
	fma.rn.f64 	%fd141, %fd140, %fd139, %fd125;
	cvt.rn.f32.f64 	%f32, %fd141;
	add.s64 	%rd60, %rd56, %rd57;
	st.global.f32 	[%rd60], %f32;
	add.s64 	%rd61, %rd58, %rd57;
	ld.global.nc.f32 	%f33, [%rd61];
	cvt.f64.f32 	%fd142, %f33;
	add.s64 	%rd62, %rd59, %rd57;
	ld.global.nc.f32 	%f34, [%rd62];
	cvt.f64.f32 	%fd143, %f34;
	sub.f64 	%fd144, %fd143, %fd127;
	abs.f64 	%fd145, %fd144;
	sub.f64 	%fd146, %fd133, %fd145;
	sub.f64 	%fd147, %fd142, %fd126;
	abs.f64 	%fd148, %fd147;
	add.f64 	%fd149, %fd148, %fd146;
	sub.f64 	%fd150, %fd142, %fd143;
	abs.f64 	%fd151, %fd150;
	setp.eq.f64 	%p29, %fd149, 0d0000000000000000;
	div.rn.f64 	%fd152, %fd151, %fd149;
	fma.rn.f64 	%fd153, %fd152, 0d3FE344D1344D1344, 0d3FB0842108421084;
	selp.f64 	%fd154, 0d3FB0842108421084, %fd153, %p29;
	mul.f64 	%fd155, %fd154, %fd154;
	sub.f64 	%fd156, %fd142, %fd141;
	fma.rn.f64 	%fd157, %fd156, %fd155, %fd141;
	cvt.rn.f32.f64 	%f35, %fd157;
	add.s64 	%rd63, %rd60, %rd57;
	st.global.f32 	[%rd63], %f35;
	add.s64 	%rd64, %rd61, %rd57;
	ld.global.nc.f32 	%f36, [%rd64];
	cvt.f64.f32 	%fd158, %f36;
	add.s64 	%rd65, %rd62, %rd57;
	ld.global.nc.f32 	%f37, [%rd65];
	cvt.f64.f32 	%fd185, %f37;
	sub.f64 	%fd159, %fd185, %fd143;
	abs.f64 	%fd160, %fd159;
	sub.f64 	%fd161, %fd149, %fd160;
	sub.f64 	%fd162, %fd158, %fd142;
	abs.f64 	%fd163, %fd162;
	add.f64 	%fd178, %fd163, %fd161;
	sub.f64 	%fd164, %fd158, %fd185;
	abs.f64 	%fd165, %fd164;
	setp.eq.f64 	%p30, %fd178, 0d0000000000000000;
	div.rn.f64 	%fd166, %fd165, %fd178;
	fma.rn.f64 	%fd167, %fd166, 0d3FE344D1344D1344, 0d3FB0842108421084;
	selp.f64 	%fd168, 0d3FB0842108421084, %fd167, %p30;
	mul.f64 	%fd169, %fd168, %fd168;
	sub.f64 	%fd170, %fd158, %fd157;
	fma.rn.f64 	%fd183, %fd170, %fd169, %fd157;
	cvt.rn.f32.f64 	%f38, %fd183;
	add.s64 	%rd66, %rd63, %rd57;
	st.global.f32 	[%rd66], %f38;
	add.s32 	%r98, %r51, 4;
	add.s32 	%r80, %r51, 1;
	add.s32 	%r97, %r97, %r47;
	add.s32 	%r96, %r96, %r47;
	setp.lt.s32 	%p31, %r80, %r58;
	mov.u32 	%r99, %r51;
	@%p31 bra 	$L__BB2_23;
$L__BB2_24:
	ret;

}


// ===== COMPILED SASS (sm_100) =====

	.target	sm_100

	.elftype	@"ET_EXEC"


//--------------------- .note.nv.tkinfo           --------------------------
	.section	.note.nv.tkinfo,"",@"SHT_NOTE"
	.sectionflags	@"SHF_NOTE_NV_TKINFO"
	.tkinfo
        /*0018*/ 	.word	0x00000002
        /*0030*/ 	.string	""
        /*0030*/ 	.string	"ptxas"
        /*0030*/ 	.string	"Cuda compilation tools, release 13.0, V13.0.88"
        /*0030*/ 	.string	"Build cuda_13.0.r13.0/compiler.36424714_0"
        /*0030*/ 	.string	"-arch sm_100 -m 64 "



//--------------------- .note.nv.cuinfo           --------------------------
	.section	.note.nv.cuinfo,"",@"SHT_NOTE"
	.sectionflags	@"SHF_NOTE_NV_CUINFO"
        /*0018*/ 	.short	0x0002
        /*001a*/ 	.short	0x0064
        /*001c*/ 	.short	0x0082
	.zero		2


//--------------------- .nv.info                  --------------------------
	.section	.nv.info,"",@"SHT_CUDA_INFO"
	.align	4


	//----- nvinfo : EIATTR_REGCOUNT
	.align		4
        /*0000*/ 	.byte	0x04, 0x2f
        /*0002*/ 	.short	(.L_1 - .L_0)
	.align		4
.L_0:
        /*0004*/ 	.word	index@(kama_batch_f32)
        /*0008*/ 	.word	0x00000028


	//----- nvinfo : EIATTR_FRAME_SIZE
	.align		4
.L_1:
        /*000c*/ 	.byte	0x04, 0x11
        /*000e*/ 	.short	(.L_3 - .L_2)
	.align		4
.L_2:
        /*0010*/ 	.word	index@($__internal_2_$__cuda_sm20_div_rn_f64_full)
        /*0014*/ 	.word	0x00000000


	//----- nvinfo : EIATTR_FRAME_SIZE
	.align		4
.L_3:
        /*0018*/ 	.byte	0x04, 0x11
        /*001a*/ 	.short	(.L_5 - .L_4)
	.align		4
.L_4:
        /*001c*/ 	.word	index@(kama_batch_f32)
        /*0020*/ 	.word	0x00000000


	//----- nvinfo : EIATTR_REGCOUNT
	.align		4
.L_5:
        /*0024*/ 	.byte	0x04, 0x2f
        /*0026*/ 	.short	(.L_7 - .L_6)
	.align		4
.L_6:
        /*0028*/ 	.word	index@(kama_batch_prefix_f32)
        /*002c*/ 	.word	0x00000028


	//----- nvinfo : EIATTR_FRAME_SIZE
	.align		4
.L_7:
        /*0030*/ 	.byte	0x04, 0x11
        /*0032*/ 	.short	(.L_9 - .L_8)
	.align		4
.L_8:
        /*0034*/ 	.word	index@($__internal_1_$__cuda_sm20_div_rn_f64_full)
        /*0038*/ 	.word	0x00000000


	//----- nvinfo : EIATTR_FRAME_SIZE
	.align		4
.L_9:
        /*003c*/ 	.byte	0x04, 0x11
        /*003e*/ 	.short	(.L_11 - .L_10)
	.align		4
.L_10:
        /*0040*/ 	.word	index@(kama_batch_prefix_f32)
        /*0044*/ 	.word	0x00000000


	//----- nvinfo : EIATTR_REGCOUNT
	.align		4
.L_11:
        /*0048*/ 	.byte	0x04, 0x2f
        /*004a*/ 	.short	(.L_13 - .L_12)
	.align		4
.L_12:
        /*004c*/ 	.word	index@(kama_many_series_one_param_time_major_f32)
        /*0050*/ 	.word	0x00000032


	//----- nvinfo : EIATTR_FRAME_SIZE
	.align		4
.L_13:
        /*0054*/ 	.byte	0x04, 0x11
        /*0056*/ 	.short	(.L_15 - .L_14)
	.align		4
.L_14:
        /*0058*/ 	.word	index@($__internal_0_$__cuda_sm20_div_rn_f64_full)
        /*005c*/ 	.word	0x00000000


	//----- nvinfo : EIATTR_FRAME_SIZE
	.align		4
.L_15:
        /*0060*/ 	.byte	0x04, 0x11
        /*0062*/ 	.short	(.L_17 - .L_16)
	.align		4
.L_16:
        /*0064*/ 	.word	index@(kama_many_series_one_param_time_major_f32)
        /*0068*/ 	.word	0x00000000


	//----- nvinfo : EIATTR_MIN_STACK_SIZE
	.align		4
.L_17:
        /*006c*/ 	.byte	0x04, 0x12
        /*006e*/ 	.short	(.L_19 - .L_18)
	.align		4
.L_18:
        /*0070*/ 	.word	index@(kama_many_series_one_param_time_major_f32)
        /*0074*/ 	.word	0x00000000


	//----- nvinfo : EIATTR_MIN_STACK_SIZE
	.align		4
.L_19:
        /*0078*/ 	.byte	0x04, 0x12
        /*007a*/ 	.short	(.L_21 - .L_20)
	.align		4
.L_20:
        /*007c*/ 	.word	index@(kama_batch_prefix_f32)
        /*0080*/ 	.word	0x00000000


	//----- nvinfo : EIATTR_MIN_STACK_SIZE
	.align		4
.L_21:
        /*0084*/ 	.byte	0x04, 0x12
        /*0086*/ 	.short	(.L_23 - .L_22)
	.align		4
.L_22:
        /*0088*/ 	.word	index@(kama_batch_f32)
        /*008c*/ 	.word	0x00000000
.L_23:


//--------------------- .nv.compat                --------------------------
	.section	.nv.compat,"",@"SHT_CUDA_COMPAT_INFO"
	.align	4
        /*0000*/ 	.byte	0x02, 0x09, 0x00, 0x00, 0x02, 0x02, 0x01, 0x00, 0x02, 0x05, 0x05, 0x00, 0x03, 0x07, 0x01, 0x01
        /*0010*/ 	.byte	0x02, 0x03, 0x00, 0x00, 0x02, 0x06, 0x01, 0x00, 0x04, 0x0b, 0x08, 0x00, 0x01, 0x00, 0x00, 0x00
        /*0020*/ 	.byte	0x00, 0x00, 0x00, 0x00


//--------------------- .nv.info.kama_many_series_one_param_time_major_f32 --------------------------
	.section	.nv.info.kama_many_series_one_param_time_major_f32,"",@"SHT_CUDA_INFO"
	.sectionflags	@""
	.align	4


	//----- nvinfo : EIATTR_CUDA_API_VERSION
	.align		4
        /*0000*/ 	.byte	0x04, 0x37
        /*0002*/ 	.short	(.L_25 - .L_24)
.L_24:
        /*0004*/ 	.word	0x00000082


	//----- nvinfo : EIATTR_KPARAM_INFO
	.align		4
.L_25:
        /*0008*/ 	.byte	0x04, 0x17
        /*000a*/ 	.short	(.L_27 - .L_26)
.L_26:
        /*000c*/ 	.word	0x00000000
        /*0010*/ 	.short	0x0005
        /*0012*/ 	.short	0x0020
        /*0014*/ 	.byte	0x00, 0xf5, 0x21, 0x00


	//----- nvinfo : EIATTR_KPARAM_INFO
	.align		4
.L_27:
        /*0018*/ 	.byte	0x04, 0x17
        /*001a*/ 	.short	(.L_29 - .L_28)
.L_28:
        /*001c*/ 	.word	0x00000000
        /*0020*/ 	.short	0x0004
        /*0022*/ 	.short	0x0018
        /*0024*/ 	.byte	0x00, 0xf5, 0x21, 0x00


	//----- nvinfo : EIATTR_KPARAM_INFO
	.align		4
.L_29:
        /*0028*/ 	.byte	0x04, 0x17
        /*002a*/ 	.short	(.L_31 - .L_30)
.L_30:
        /*002c*/ 	.word	0x00000000
        /*0030*/ 	.short	0x0003
        /*0032*/ 	.short	0x0010
        /*0034*/ 	.byte	0x00, 0xf0, 0x11, 0x00


	//----- nvinfo : EIATTR_KPARAM_INFO
	.align		4
.L_31:
        /*0038*/ 	.byte	0x04, 0x17
        /*003a*/ 	.short	(.L_33 - .L_32)
.L_32:
        /*003c*/ 	.word	0x00000000
        /*0040*/ 	.short	0x0002
        /*0042*/ 	.short	0x000c
        /*0044*/ 	.byte	0x00, 0xf0, 0x11, 0x00


	//----- nvinfo : EIATTR_KPARAM_INFO
	.align		4
.L_33:
        /*0048*/ 	.byte	0x04, 0x17
        /*004a*/ 	.short	(.L_35 - .L_34)
.L_34:
        /*004c*/ 	.word	0x00000000
        /*0050*/ 	.short	0x0001
        /*0052*/ 	.short	0x0008
        /*0054*/ 	.byte	0x00, 0xf0, 0x11, 0x00


	//----- nvinfo : EIATTR_KPARAM_INFO
	.align		4
.L_35:
        /*0058*/ 	.byte	0x04, 0x17
        /*005a*/ 	.short	(.L_37 - .L_36)
.L_36:
        /*005c*/ 	.word	0x00000000
        /*0060*/ 	.short	0x0000
        /*0062*/ 	.short	0x0000
        /*0064*/ 	.byte	0x00, 0xf5, 0x21, 0x00


	//----- nvinfo : EIATTR_SPARSE_MMA_MASK
	.align		4
.L_37:
        /*0068*/ 	.byte	0x03, 0x50
        /*006a*/ 	.short	0x0000


	//----- nvinfo : EIATTR_MAXREG_COUNT
	.align		4
        /*006c*/ 	.byte	0x03, 0x1b
        /*006e*/ 	.short	0x00ff


	//----- nvinfo : EIATTR_NUM_BARRIERS
	.align		4
        /*0070*/ 	.byte	0x02, 0x4c
        /*0072*/ 	.byte	0x01
	.zero		1


	//----- nvinfo : EIATTR_MERCURY_ISA_VERSION
	.align		4
        /*0074*/ 	.byte	0x03, 0x5f
        /*0076*/ 	.short	0x0101


	//----- nvinfo : EIATTR_VRC_CTA_INIT_COUNT
	.align		4
        /*0078*/ 	.byte	0x02, 0x4a
	.zero		1
	.zero		1


	//----- nvinfo : EIATTR_EXIT_INSTR_OFFSETS
	.align		4
        /*007c*/ 	.byte	0x04, 0x1c
        /*007e*/ 	.short	(.L_39 - .L_38)


	//   ....[0]....
.L_38:
        /*0080*/ 	.word	0x00000050


	//   ....[1]....
        /*0084*/ 	.word	0x000001a0


	//   ....[2]....
        /*0088*/ 	.word	0x00000240


	//   ....[3]....
        /*008c*/ 	.word	0x00000a80


	//   ....[4]....
        /*0090*/ 	.word	0x00000fe0


	//   ....[5]....
        /*0094*/ 	.word	0x00001d50


	//----- nvinfo : EIATTR_CRS_STACK_SIZE
	.align		4
.L_39:
        /*0098*/ 	.byte	0x04, 0x1e
        /*009a*/ 	.short	(.L_41 - .L_40)
.L_40:
        /*009c*/ 	.word	0x00000000


	//----- nvinfo : EIATTR_CBANK_PARAM_SIZE
	.align		4
.L_41:
        /*00a0*/ 	.byte	0x03, 0x19
        /*00a2*/ 	.short	0x0028


	//----- nvinfo : EIATTR_PARAM_CBANK
	.align		4
        /*00a4*/ 	.byte	0x04, 0x0a
        /*00a6*/ 	.short	(.L_43 - .L_42)
	.align		4
.L_42:
        /*00a8*/ 	.word	index@(.nv.constant0.kama_many_series_one_param_time_major_f32)
        /*00ac*/ 	.short	0x0380
        /*00ae*/ 	.short	0x0028


	//----- nvinfo : EIATTR_SW_WAR
	.align		4
.L_43:
        /*00b0*/ 	.byte	0x04, 0x36
        /*00b2*/ 	.short	(.L_45 - .L_44)
.L_44:
        /*00b4*/ 	.word	0x00000008
.L_45:


//--------------------- .nv.info.kama_batch_prefix_f32 --------------------------
	.section	.nv.info.kama_batch_prefix_f32,"",@"SHT_CUDA_INFO"
	.sectionflags	@""
	.align	4


	//----- nvinfo : EIATTR_CUDA_API_VERSION
	.align		4
        /*0000*/ 	.byte	0x04, 0x37
        /*0002*/ 	.short	(.L_47 - .L_46)
.L_46:
        /*0004*/ 	.word	0x00000082


	//----- nvinfo : EIATTR_KPARAM_INFO
	.align		4
.L_47:
        /*0008*/ 	.byte	0x04, 0x17
        /*000a*/ 	.short	(.L_49 - .L_48)
.L_48:
        /*000c*/ 	.word	0x00000000
        /*0010*/ 	.short	0x0006
        /*0012*/ 	.short	0x0028
        /*0014*/ 	.byte	0x00, 0xf5, 0x21, 0x00


	//----- nvinfo : EIATTR_KPARAM_INFO
	.align		4
.L_49:
        /*0018*/ 	.byte	0x04, 0x17
        /*001a*/ 	.short	(.L_51 - .L_50)
.L_50:
        /*001c*/ 	.word	0x00000000
        /*0020*/ 	.short	0x0005
        /*0022*/ 	.short	0x0020
        /*0024*/ 	.byte	0x00, 0xf0, 0x11, 0x00


	//----- nvinfo : EIATTR_KPARAM_INFO
	.align		4
.L_51:
        /*0028*/ 	.byte	0x04, 0x17
        /*002a*/ 	.short	(.L_53 - .L_52)
.L_52:
        /*002c*/ 	.word	0x00000000
        /*0030*/ 	.short	0x0004
        /*0032*/ 	.short	0x001c
        /*0034*/ 	.byte	0x00, 0xf0, 0x11, 0x00


	//----- nvinfo : EIATTR_KPARAM_INFO
	.align		4
.L_53:
        /*0038*/ 	.byte	0x04, 0x17
        /*003a*/ 	.short	(.L_55 - .L_54)
.L_54:
        /*003c*/ 	.word	0x00000000
        /*0040*/ 	.short	0x0003
        /*0042*/ 	.short	0x0018
        /*0044*/ 	.byte	0x00, 0xf0, 0x11, 0x00


	//----- nvinfo : EIATTR_KPARAM_INFO
	.align		4
.L_55:
        /*0048*/ 	.byte	0x04, 0x17
        /*004a*/ 	.short	(.L_57 - .L_56)
.L_56:
        /*004c*/ 	.word	0x00000000
        /*0050*/ 	.short	0x0002
        /*0052*/ 	.short	0x0010
        /*0054*/ 	.byte	0x00, 0xf5, 0x21, 0x00


	//----- nvinfo : EIATTR_KPARAM_INFO
	.align		4
.L_57:
        /*0058*/ 	.byte	0x04, 0x17
        /*005a*/ 	.short	(.L_59 - .L_58)
.L_58:
        /*005c*/ 	.word	0x00000000
        /*0060*/ 	.short	0x0001
        /*0062*/ 	.short	0x0008
        /*0064*/ 	.byte	0x00, 0xf5, 0x21, 0x00


	//----- nvinfo : EIATTR_KPARAM_INFO
	.align		4
.L_59:
        /*0068*/ 	.byte	0x04, 0x17
        /*006a*/ 	.short	(.L_61 - .L_60)
.L_60:
        /*006c*/ 	.word	0x00000000
        /*0070*/ 	.short	0x0000
        /*0072*/ 	.short	0x0000
        /*0074*/ 	.byte	0x00, 0xf5, 0x21, 0x00


	//----- nvinfo : EIATTR_SPARSE_MMA_MASK
	.align		4
.L_61:
        /*0078*/ 	.byte	0x03, 0x50
        /*007a*/ 	.short	0x0000


	//----- nvinfo : EIATTR_MAXREG_COUNT
	.align		4
        /*007c*/ 	.byte	0x03, 0x1b
        /*007e*/ 	.short	0x00ff


	//----- nvinfo : EIATTR_NUM_BARRIERS
	.align		4
        /*0080*/ 	.byte	0x02, 0x4c
        /*0082*/ 	.byte	0x01
	.zero		1


	//----- nvinfo : EIATTR_MERCURY_ISA_VERSION
	.align		4
        /*0084*/ 	.byte	0x03, 0x5f
        /*0086*/ 	.short	0x0101


	//----- nvinfo : EIATTR_VRC_CTA_INIT_COUNT
	.align		4
        /*0088*/ 	.byte	0x02, 0x4a
	.zero		1
	.zero		1


	//----- nvinfo : EIATTR_EXIT_INSTR_OFFSETS
	.align		4
        /*008c*/ 	.byte	0x04, 0x1c
        /*008e*/ 	.short	(.L_63 - .L_62)


	//   ....[0]....
.L_62:
        /*0090*/ 	.word	0x00000050


	//   ....[1]....
        /*0094*/ 	.word	0x00000200


	//   ....[2]....
        /*0098*/ 	.word	0x00000250


	//   ....[3]....
        /*009c*/ 	.word	0x000002a0


	//   ....[4]....
        /*00a0*/ 	.word	0x000002e0


	//   ....[5]....
        /*00a4*/ 	.word	0x00000430


	//   ....[6]....
        /*00a8*/ 	.word	0x00000a60


	//   ....[7]....
        /*00ac*/ 	.word	0x000017b0


	//----- nvinfo : EIATTR_CRS_STACK_SIZE
	.align		4
.L_63:
        /*00b0*/ 	.byte	0x04, 0x1e
        /*00b2*/ 	.short	(.L_65 - .L_64)
.L_64:
        /*00b4*/ 	.word	0x00000000


	//----- nvinfo : EIATTR_CBANK_PARAM_SIZE
	.align		4
.L_65:
        /*00b8*/ 	.byte	0x03, 0x19
        /*00ba*/ 	.short	0x0030


	//----- nvinfo : EIATTR_PARAM_CBANK
	.align		4
        /*00bc*/ 	.byte	0x04, 0x0a
        /*00be*/ 	.short	(.L_67 - .L_66)
	.align		4
.L_66:
        /*00c0*/ 	.word	index@(.nv.constant0.kama_batch_prefix_f32)
        /*00c4*/ 	.short	0x0380
        /*00c6*/ 	.short	0x0030


	//----- nvinfo : EIATTR_SW_WAR
	.align		4
.L_67:
        /*00c8*/ 	.byte	0x04, 0x36
        /*00ca*/ 	.short	(.L_69 - .L_68)
.L_68:
        /*00cc*/ 	.word	0x00000008
.L_69:


//--------------------- .nv.info.kama_batch_f32   --------------------------
	.section	.nv.info.kama_batch_f32,"",@"SHT_CUDA_INFO"
	.sectionflags	@""
	.align	4


	//----- nvinfo : EIATTR_CUDA_API_VERSION
	.align		4
        /*0000*/ 	.byte	0x04, 0x37
        /*0002*/ 	.short	(.L_71 - .L_70)
.L_70:
        /*0004*/ 	.word	0x00000082


	//----- nvinfo : EIATTR_KPARAM_INFO
	.align		4
.L_71:
        /*0008*/ 	.byte	0x04, 0x17
        /*000a*/ 	.short	(.L_73 - .L_72)
.L_72:
        /*000c*/ 	.word	0x00000000
        /*0010*/ 	.short	0x0005
        /*0012*/ 	.short	0x0020
        /*0014*/ 	.byte	0x00, 0xf5, 0x21, 0x00


	//----- nvinfo : EIATTR_KPARAM_INFO
	.align		4
.L_73:
        /*0018*/ 	.byte	0x04, 0x17
        /*001a*/ 	.short	(.L_75 - .L_74)
.L_74:
        /*001c*/ 	.word	0x00000000
        /*0020*/ 	.short	0x0004
        /*0022*/ 	.short	0x0018
        /*0024*/ 	.byte	0x00, 0xf0, 0x11, 0x00


	//----- nvinfo : EIATTR_KPARAM_INFO
	.align		4
.L_75:
        /*0028*/ 	.byte	0x04, 0x17
        /*002a*/ 	.short	(.L_77 - .L_76)
.L_76:
        /*002c*/ 	.word	0x00000000
        /*0030*/ 	.short	0x0003
        /*0032*/ 	.short	0x0014
        /*0034*/ 	.byte	0x00, 0xf0, 0x11, 0x00


	//----- nvinfo : EIATTR_KPARAM_INFO
	.align		4
.L_77:
        /*0038*/ 	.byte	0x04, 0x17
        /*003a*/ 	.short	(.L_79 - .L_78)
.L_78:
        /*003c*/ 	.word	0x00000000
        /*0040*/ 	.short	0x0002
        /*0042*/ 	.short	0x0010
        /*0044*/ 	.byte	0x00, 0xf0, 0x11, 0x00


	//----- nvinfo : EIATTR_KPARAM_INFO
	.align		4
.L_79:
        /*0048*/ 	.byte	0x04, 0x17
        /*004a*/ 	.short	(.L_81 - .L_80)
.L_80:
        /*004c*/ 	.word	0x00000000
        /*0050*/ 	.short	0x0001
        /*0052*/ 	.short	0x0008
        /*0054*/ 	.byte	0x00, 0xf5, 0x21, 0x00


	//----- nvinfo : EIATTR_KPARAM_INFO
	.align		4
.L_81:
        /*0058*/ 	.byte	0x04, 0x17
        /*005a*/ 	.short	(.L_83 - .L_82)
.L_82:
        /*005c*/ 	.word	0x00000000
        /*0060*/ 	.short	0x0000
        /*0062*/ 	.short	0x0000
        /*0064*/ 	.byte	0x00, 0xf5, 0x21, 0x00


	//----- nvinfo : EIATTR_SPARSE_MMA_MASK
	.align		4
.L_83:
        /*0068*/ 	.byte	0x03, 0x50
        /*006a*/ 	.short	0x0000


	//----- nvinfo : EIATTR_MAXREG_COUNT
	.align		4
        /*006c*/ 	.byte	0x03, 0x1b
        /*006e*/ 	.short	0x00ff


	//----- nvinfo : EIATTR_NUM_BARRIERS
	.align		4
        /*0070*/ 	.byte	0x02, 0x4c
        /*0072*/ 	.byte	0x01
	.zero		1


	//----- nvinfo : EIATTR_MERCURY_ISA_VERSION
	.align		4
        /*0074*/ 	.byte	0x03, 0x5f
        /*0076*/ 	.short	0x0101


	//----- nvinfo : EIATTR_VRC_CTA_INIT_COUNT
	.align		4
        /*0078*/ 	.byte	0x02, 0x4a
	.zero		1
	.zero		1


	//----- nvinfo : EIATTR_EXIT_INSTR_OFFSETS
	.align		4
        /*007c*/ 	.byte	0x04, 0x1c
        /*007e*/ 	.short	(.L_85 - .L_84)


	//   ....[0]....
.L_84:
        /*0080*/ 	.word	0x00000050


	//   ....[1]....
        /*0084*/ 	.word	0x00000200


	//   ....[2]....
        /*0088*/ 	.word	0x00000250


	//   ....[3]....
        /*008c*/ 	.word	0x000002c0


	//   ....[4]....
        /*0090*/ 	.word	0x00000b80


	//   ....[5]....
        /*0094*/ 	.word	0x00001130


	//   ....[6]....
        /*0098*/ 	.word	0x00001e80


	//----- nvinfo : EIATTR_CRS_STACK_SIZE
	.align		4
.L_85:
        /*009c*/ 	.byte	0x04, 0x1e
        /*009e*/ 	.short	(.L_87 - .L_86)
.L_86:
        /*00a0*/ 	.word	0x00000000


	//----- nvinfo : EIATTR_CBANK_PARAM_SIZE
	.align		4
.L_87:
        /*00a4*/ 	.byte	0x03, 0x19
        /*00a6*/ 	.short	0x0028


	//----- nvinfo : EIATTR_PARAM_CBANK
	.align		4
        /*00a8*/ 	.byte	0x04, 0x0a
        /*00aa*/ 	.short	(.L_89 - .L_88)
	.align		4
.L_88:
        /*00ac*/ 	.word	index@(.nv.constant0.kama_batch_f32)
        /*00b0*/ 	.short	0x0380
        /*00b2*/ 	.short	0x0028


	//----- nvinfo : EIATTR_SW_WAR
	.align		4
.L_89:
        /*00b4*/ 	.byte	0x04, 0x36
        /*00b6*/ 	.short	(.L_91 - .L_90)
.L_90:
        /*00b8*/ 	.word	0x00000008
.L_91:


//--------------------- .nv.callgraph             --------------------------
	.section	.nv.callgraph,"",@"SHT_CUDA_CALLGRAPH"
	.align	4
	.sectionentsize	8
	.align		4
        /*0000*/ 	.word	0x00000000
	.align		4
        /*0004*/ 	.word	0xffffffff
	.align		4
        /*0008*/ 	.word	0x00000000
	.align		4
        /*000c*/ 	.word	0xfffffffe
	.align		4
        /*0010*/ 	.word	0x00000000
	.align		4
        /*0014*/ 	.word	0xfffffffd
	.align		4
        /*0018*/ 	.word	0x00000000
	.align		4
        /*001c*/ 	.word	0xfffffffc


//--------------------- .text.kama_many_series_one_param_time_major_f32 --------------------------
	.section	.text.kama_many_series_one_param_time_major_f32,"ax",@progbits
	.align	128
        .global         kama_many_series_one_param_time_major_f32
        .type           kama_many_series_one_param_time_major_f32,@function
        .size           kama_many_series_one_param_time_major_f32,(.L_x_60 - kama_many_series_one_param_time_major_f32)
        .other          kama_many_series_one_param_time_major_f32,@"STO_CUDA_ENTRY STV_DEFAULT"
kama_many_series_one_param_time_major_f32:
.text.kama_many_series_one_param_time_major_f32:
[----:B------:R-:W-:Y:S01]  /*0000*/  LDC R1, c[0x0][0x37c] ;  /* 0x0000df00ff017b82 */ /* 0x000fe20000000800 */
[----:B------:R-:W0:Y:S01]  /*0010*/  S2R R5, SR_CTAID.X ;  /* 0x0000000000057919 */ /* 0x000e220000002500 */
[----:B------:R-:W1:Y:S02]  /*0020*/  LDCU UR4, c[0x0][0x38c] ;  /* 0x00007180ff0477ac */ /* 0x000e640008000800 */
[----:B-1----:R-:W-:-:S05]  /*0030*/  IMAD.U32 R6, RZ, RZ, UR4 ;  /* 0x00000004ff067e24 */ /* 0x002fca000f8e00ff */
[----:B0-----:R-:W-:-:S13]  /*0040*/  ISETP.GE.AND P0, PT, R5, R6, PT ;  /* 0x000000060500720c */ /* 0x001fda0003f06270 */
[----:B------:R-:W-:Y:S05]  /*0050*/  @P0 EXIT ;  /* 0x000000000000094d */ /* 0x000fea0003800000 */
[----:B------:R-:W0:Y:S01]  /*0060*/  S2R R0, SR_TID.X ;  /* 0x0000000000007919 */ /* 0x000e220000002100 */
[----:B------:R-:W0:Y:S01]  /*0070*/  LDCU UR6, c[0x0][0x390] ;  /* 0x00007200ff0677ac */ /* 0x000e220008000800 */
[----:B------:R-:W1:Y:S01]  /*0080*/  LDC R4, c[0x0][0x388] ;  /* 0x0000e200ff047b82 */ /* 0x000e620000000800 */
[----:B------:R-:W-:Y:S01]  /*0090*/  BSSY.RECONVERGENT B0, `(.L_x_0) ;  /* 0x000000f000007945 */ /* 0x000fe20003800200 */
[----:B------:R-:W2:Y:S01]  /*00a0*/  LDCU.64 UR4, c[0x0][0x358] ;  /* 0x00006b00ff0477ac */ /* 0x000ea20008000a00 */
[----:B-1----:R-:W-:Y:S02]  /*00b0*/  ISETP.GE.AND P0, PT, R4, 0x1, PT ;  /* 0x000000010400780c */ /* 0x002fe40003f06270 */
[C---:B0-----:R-:W-:Y:S02]  /*00c0*/  ISETP.GE.AND P1, PT, R0.reuse, UR6, PT ;  /* 0x0000000600007c0c */ /* 0x041fe4000bf26270 */
[----:B------:R-:W-:-:S11]  /*00d0*/  ISETP.NE.OR P0, PT, R0, RZ, !P0 ;  /* 0x000000ff0000720c */ /* 0x000fd60004705670 */
[----:B--2---:R-:W-:Y:S05]  /*00e0*/  @P1 BRA `(.L_x_1) ;  /* 0x0000000000241947 */ /* 0x004fea0003800000 */
[----:B------:R-:W0:Y:S01]  /*00f0*/  LDC R7, c[0x0][0x360] ;  /* 0x0000d800ff077b82 */ /* 0x000e220000000800 */
[----:B------:R-:W-:-:S07]  /*0100*/  IMAD.MOV.U32 R11, RZ, RZ, 0x7fc00000 ;  /* 0x7fc00000ff0b7424 */ /* 0x000fce00078e00ff */
[----:B------:R-:W1:Y:S02]  /*0110*/  LDC.64 R8, c[0x0][0x3a0] ;  /* 0x0000e800ff087b82 */ /* 0x000e640000000a00 */
.L_x_2:
[----:B--2---:R-:W-:Y:S01]  /*0120*/  IMAD R3, R0, R6, R5 ;  /* 0x0000000600037224 */ /* 0x004fe200078e0205 */
[----:B0-----:R-:W-:-:S03]  /*0130*/  IADD3 R0, PT, PT, R7, R0, RZ ;  /* 0x0000000007007210 */ /* 0x001fc60007ffe0ff */
[----:B-1----:R-:W-:Y:S01]  /*0140*/  IMAD.WIDE R2, R3, 0x4, R8 ;  /* 0x0000000403027825 */ /* 0x002fe200078e0208 */
[----:B------:R-:W-:-:S04]  /*0150*/  ISETP.GE.AND P1, PT, R0, UR6, PT ;  /* 0x0000000600007c0c */ /* 0x000fc8000bf26270 */
[----:B------:R2:W-:Y:S09]  /*0160*/  STG.E desc[UR4][R2.64], R11 ;  /* 0x0000000b02007986 */ /* 0x0005f2000c101904 */
[----:B------:R-:W-:Y:S05]  /*0170*/  @!P1 BRA `(.L_x_2) ;  /* 0xfffffffc00e89947 */ /* 0x000fea000383ffff */
.L_x_1:
[----:B------:R-:W-:Y:S05]  /*0180*/  BSYNC.RECONVERGENT B0 ;  /* 0x0000000000007941 */ /* 0x000fea0003800200 */
.L_x_0:
[----:B------:R-:W-:Y:S06]  /*0190*/  BAR.SYNC.DEFER_BLOCKING 0x0 ;  /* 0x0000000000007b1d */ /* 0x000fec0000010000 */
[----:B------:R-:W-:Y:S05]  /*01a0*/  @P0 EXIT ;  /* 0x000000000000094d */ /* 0x000fea0003800000 */
[----:B--2---:R-:W0:Y:S02]  /*01b0*/  LDC.64 R2, c[0x0][0x398] ;  /* 0x0000e600ff027b82 */ /* 0x004e240000000a00 */
[----:B0-----:R-:W-:-:S05]  /*01c0*/  IMAD.WIDE.U32 R2, R5, 0x4, R2 ;  /* 0x0000000405027825 */ /* 0x001fca00078e0002 */
[----:B------:R-:W2:Y:S02]  /*01d0*/  LDG.E.CONSTANT R0, desc[UR4][R2.64] ;  /* 0x0000000402007981 */ /* 0x000ea4000c1e9900 */
[C---:B--2---:R-:W-:Y:S01]  /*01e0*/  ISETP.GE.AND P0, PT, R0.reuse, UR6, PT ;  /* 0x0000000600007c0c */ /* 0x044fe2000bf06270 */
[C---:B------:R-:W-:Y:S01]  /*01f0*/  IMAD.IADD R17, R0.reuse, 0x1, R4 ;  /* 0x0000000100117824 */ /* 0x040fe200078e0204 */
[C---:B------:R-:W-:Y:S02]  /*0200*/  IADD3 R7, PT, PT, -R0.reuse, UR6, RZ ;  /* 0x0000000600077c10 */ /* 0x040fe4000fffe1ff */
[----:B------:R-:W-:-:S04]  /*0210*/  ISETP.LT.OR P0, PT, R0, RZ, P0 ;  /* 0x000000ff0000720c */ /* 0x000fc80000701670 */
[----:B------:R-:W-:-:S04]  /*0220*/  ISETP.LE.OR P0, PT, R7, R4, P0 ;  /* 0x000000040700720c */ /* 0x000fc80000703670 */
[----:B------:R-:W-:-:S13]  /*0230*/  ISETP.GE.OR P0, PT, R17, UR6, P0 ;  /* 0x0000000611007c0c */ /* 0x000fda0008706670 */
[----:B------:R-:W-:Y:S05]  /*0240*/  @P0 EXIT ;  /* 0x000000000000094d */ /* 0x000fea0003800000 */
[C---:B------:R-:W-:Y:S01]  /*0250*/  ISETP.GE.U32.AND P0, PT, R4.reuse, 0x8, PT ;  /* 0x000000080400780c */ /* 0x040fe20003f06070 */
[----:B------:R-:W-:Y:S01]  /*0260*/  IMAD.MOV.U32 R7, RZ, RZ, RZ ;  /* 0x000000ffff077224 */ /* 0x000fe200078e00ff */
[----:B------:R-:W-:Y:S02]  /*0270*/  LOP3.LUT R26, R4, 0x7, RZ, 0xc0, !PT ;  /* 0x00000007041a7812 */ /* 0x000fe400078ec0ff */
[----:B------:R-:W-:Y:S02]  /*0280*/  CS2R R20, SRZ ;  /* 0x0000000000147805 */ /* 0x000fe4000001ff00 */
[----:B------:R-:W-:-:S07]  /*0290*/  ISETP.NE.AND P1, PT, R26, RZ, PT ;  /* 0x000000ff1a00720c */ /* 0x000fce0003f25270 */
[----:B------:R-:W-:Y:S06]  /*02a0*/  @!P0 BRA `(.L_x_3) ;  /* 0x0000000000d08947 */ /* 0x000fec0003800000 */
[----:B------:R-:W0:Y:S01]  /*02b0*/  LDC.64 R2, c[0x0][0x380] ;  /* 0x0000e000ff027b82 */ /* 0x000e220000000a00 */
[----:B------:R-:W-:Y:S01]  /*02c0*/  LOP3.LUT R7, R4, 0x7ffffff8, RZ, 0xc0, !PT ;  /* 0x7ffffff804077812 */ /* 0x000fe200078ec0ff */
[----:B------:R-:W-:Y:S01]  /*02d0*/  IMAD R13, R0, R6, R5 ;  /* 0x00000006000d7224 */ /* 0x000fe200078e0205 */
[----:B------:R-:W-:Y:S02]  /*02e0*/  CS2R R20, SRZ ;  /* 0x0000000000147805 */ /* 0x000fe4000001ff00 */
[----:B------:R-:W-:-:S07]  /*02f0*/  IADD3 R12, PT, PT, -R7, RZ, RZ ;  /* 0x000000ff070c7210 */ /* 0x000fce0007ffe1ff */
.L_x_4:
[----:B0-----:R-:W-:-:S05]  /*0300*/  IMAD.WIDE R8, R13, 0x4, R2 ;  /* 0x000000040d087825 */ /* 0x001fca00078e0202 */
[----:B------:R-:W2:Y:S01]  /*0310*/  LDG.E.CONSTANT R27, desc[UR4][R8.64] ;  /* 0x00000004081b7981 */ /* 0x000ea2000c1e9900 */
[----:B------:R-:W-:-:S05]  /*0320*/  IMAD.WIDE R10, R6, 0x4, R8 ;  /* 0x00000004060a7825 */ /* 0x000fca00078e0208 */
[----:B------:R-:W3:Y:S01]  /*0330*/  LDG.E.CONSTANT R38, desc[UR4][R10.64] ;  /* 0x000000040a267981 */ /* 0x000ee2000c1e9900 */
[----:B------:R-:W-:-:S05]  /*0340*/  IMAD.WIDE R14, R6, 0x4, R10 ;  /* 0x00000004060e7825 */ /* 0x000fca00078e020a */
[----:B------:R3:W4:Y:S01]  /*0350*/  LDG.E.CONSTANT R39, desc[UR4][R14.64] ;  /* 0x000000040e277981 */ /* 0x000722000c1e9900 */
[----:B------:R-:W-:-:S05]  /*0360*/  IMAD.WIDE R24, R6, 0x4, R14 ;  /* 0x0000000406187825 */ /* 0x000fca00078e020e */
[----:B------:R0:W5:Y:S01]  /*0370*/  LDG.E.CONSTANT R40, desc[UR4][R24.64] ;  /* 0x0000000418287981 */ /* 0x000162000c1e9900 */
[----:B------:R-:W-:-:S05]  /*0380*/  IMAD.WIDE R28, R6, 0x4, R24 ;  /* 0x00000004061c7825 */ /* 0x000fca00078e0218 */
[----:B------:R-:W5:Y:S01]  /*0390*/  LDG.E.CONSTANT R23, desc[UR4][R28.64] ;  /* 0x000000041c177981 */ /* 0x000f62000c1e9900 */
        /* <DEDUP_REMOVED lines=8> */
[----:B------:R-:W-:-:S05]  /*0420*/  VIADD R12, R12, 0x8 ;  /* 0x000000080c0c7836 */ /* 0x000fca0000000000 */
[----:B------:R-:W-:Y:S01]  /*0430*/  ISETP.NE.AND P0, PT, R12, RZ, PT ;  /* 0x000000ff0c00720c */ /* 0x000fe20003f05270 */
[----:B------:R-:W-:Y:S01]  /*0440*/  IMAD R13, R6, 0x8, R13 ;  /* 0x00000008060d7824 */ /* 0x000fe200078e020d */
[----:B--2---:R-:W-:Y:S08]  /*0450*/  F2F.F64.F32 R8, R27 ;  /* 0x0000001b00087310 */ /* 0x004ff00000201800 */
[----:B---3--:R-:W0:Y:S08]  /*0460*/  F2F.F64.F32 R14, R38 ;  /* 0x00000026000e7310 */ /* 0x008e300000201800 */
[----:B----4-:R-:W1:Y:S01]  /*0470*/  F2F.F64.F32 R10, R39 ;  /* 0x00000027000a7310 */ /* 0x010e620000201800 */
[----:B0-----:R-:W-:-:S07]  /*0480*/  DADD R24, -R8, R14 ;  /* 0x0000000008187229 */ /* 0x001fce000000010e */
[----:B-----5:R-:W0:Y:S01]  /*0490*/  F2F.F64.F32 R8, R40 ;  /* 0x0000002800087310 */ /* 0x020e220000201800 */
[----:B------:R-:W-:Y:S02]  /*04a0*/  DADD R24, |R24|, R20 ;  /* 0x0000000018187229 */ /* 0x000fe40000000214 */
[----:B-1----:R-:W-:-:S05]  /*04b0*/  DADD R20, -R14, R10 ;  /* 0x000000000e147229 */ /* 0x002fca000000010a */
[----:B------:R-:W1:Y:S03]  /*04c0*/  F2F.F64.F32 R14, R23 ;  /* 0x00000017000e7310 */ /* 0x000e660000201800 */
[----:B------:R-:W-:Y:S02]  /*04d0*/  DADD R20, R24, |R20| ;  /* 0x0000000018147229 */ /* 0x000fe40000000414 */
[----:B0-----:R-:W-:-:S03]  /*04e0*/  DADD R24, -R10, R8 ;  /* 0x000000000a187229 */ /* 0x001fc60000000108 */
[----:B------:R-:W0:Y:S05]  /*04f0*/  F2F.F64.F32 R10, R22 ;  /* 0x00000016000a7310 */ /* 0x000e2a0000201800 */
[----:B------:R-:W-:Y:S02]  /*0500*/  DADD R20, R20, |R24| ;  /* 0x0000000014147229 */ /* 0x000fe40000000418 */
[----:B-1----:R-:W-:Y:S01]  /*0510*/  DADD R24, -R8, R14 ;  /* 0x0000000008187229 */ /* 0x002fe2000000010e */
[----:B------:R-:W1:Y:S01]  /*0520*/  F2F.F64.F32 R8, R19 ;  /* 0x0000001300087310 */ /* 0x000e620000201800 */
[----:B0-----:R-:W-:-:S06]  /*0530*/  DADD R14, -R14, R10 ;  /* 0x000000000e0e7229 */ /* 0x001fcc000000010a */
[----:B------:R-:W-:Y:S02]  /*0540*/  DADD R20, R20, |R24| ;  /* 0x0000000014147229 */ /* 0x000fe40000000418 */
[----:B------:R-:W0:Y:S06]  /*0550*/  F2F.F64.F32 R24, R18 ;  /* 0x0000001200187310 */ /* 0x000e2c0000201800 */
[----:B------:R-:W-:Y:S02]  /*0560*/  DADD R14, R20, |R14| ;  /* 0x00000000140e7229 */ /* 0x000fe4000000040e */
[----:B-1----:R-:W-:Y:S01]  /*0570*/  DADD R10, -R10, R8 ;  /* 0x000000000a0a7229 */ /* 0x002fe20000000108 */
[----:B------:R-:W1:Y:S01]  /*0580*/  F2F.F64.F32 R20, R16 ;  /* 0x0000001000147310 */ /* 0x000e620000201800 */
[----:B0-----:R-:W-:-:S06]  /*0590*/  DADD R8, -R8, R24 ;  /* 0x0000000008087229 */ /* 0x001fcc0000000118 */
[----:B------:R-:W-:Y:S02]  /*05a0*/  DADD R10, R14, |R10| ;  /* 0x000000000e0a7229 */ /* 0x000fe4000000040a */
[----:B-1----:R-:W-:-:S06]  /*05b0*/  DADD R20, -R24, R20 ;  /* 0x0000000018147229 */ /* 0x002fcc0000000114 */
[----:B------:R-:W-:-:S08]  /*05c0*/  DADD R8, R10, |R8| ;  /* 0x000000000a087229 */ /* 0x000fd00000000408 */
[----:B------:R-:W-:Y:S01]  /*05d0*/  DADD R20, R8, |R20| ;  /* 0x0000000008147229 */ /* 0x000fe20000000414 */
[----:B------:R-:W-:Y:S10]  /*05e0*/  @P0 BRA `(.L_x_4) ;  /* 0xfffffffc00440947 */ /* 0x000ff4000383ffff */
.L_x_3:
[----:B------:R-:W-:Y:S05]  /*05f0*/  @!P1 BRA `(.L_x_5) ;  /* 0x0000000000fc9947 */ /* 0x000fea0003800000 */
[----:B------:R-:W-:Y:S02]  /*0600*/  ISETP.GE.U32.AND P0, PT, R26, 0x4, PT ;  /* 0x000000041a00780c */ /* 0x000fe40003f06070 */
[----:B------:R-:W-:-:S04]  /*0610*/  LOP3.LUT R16, R4, 0x3, RZ, 0xc0, !PT ;  /* 0x0000000304107812 */ /* 0x000fc800078ec0ff */
[----:B------:R-:W-:-:S07]  /*0620*/  ISETP.NE.AND P1, PT, R16, RZ, PT ;  /* 0x000000ff1000720c */ /* 0x000fce0003f25270 */
[----:B------:R-:W-:Y:S06]  /*0630*/  @!P0 BRA `(.L_x_6) ;  /* 0x00000000006c8947 */ /* 0x000fec0003800000 */
[----:B------:R-:W0:Y:S01]  /*0640*/  LDC.64 R2, c[0x0][0x380] ;  /* 0x0000e000ff027b82 */ /* 0x000e220000000a00 */
[----:B------:R-:W-:-:S05]  /*0650*/  IADD3 R8, PT, PT, R0, R7, RZ ;  /* 0x0000000700087210 */ /* 0x000fca0007ffe0ff */
[----:B------:R-:W-:-:S04]  /*0660*/  IMAD R9, R8, R6, R5 ;  /* 0x0000000608097224 */ /* 0x000fc800078e0205 */
[----:B0-----:R-:W-:-:S05]  /*0670*/  IMAD.WIDE R2, R9, 0x4, R2 ;  /* 0x0000000409027825 */ /* 0x001fca00078e0202 */
[----:B------:R-:W2:Y:S01]  /*0680*/  LDG.E.CONSTANT R26, desc[UR4][R2.64] ;  /* 0x00000004021a7981 */ /* 0x000ea2000c1e9900 */
[----:B------:R-:W-:-:S05]  /*0690*/  IMAD.WIDE R10, R6, 0x4, R2 ;  /* 0x00000004060a7825 */ /* 0x000fca00078e0202 */
[----:B------:R-:W3:Y:S01]  /*06a0*/  LDG.E.CONSTANT R27, desc[UR4][R10.64] ;  /* 0x000000040a1b7981 */ /* 0x000ee2000c1e9900 */
[----:B------:R-:W-:-:S05]  /*06b0*/  IMAD.WIDE R14, R6, 0x4, R10 ;  /* 0x00000004060e7825 */ /* 0x000fca00078e020a */
[----:B------:R-:W4:Y:S01]  /*06c0*/  LDG.E.CONSTANT R28, desc[UR4][R14.64] ;  /* 0x000000040e1c7981 */ /* 0x000f22000c1e9900 */
[----:B------:R-:W-:-:S05]  /*06d0*/  IMAD.WIDE R22, R6, 0x4, R14 ;  /* 0x0000000406167825 */ /* 0x000fca00078e020e */
[----:B------:R-:W5:Y:S01]  /*06e0*/  LDG.E.CONSTANT R29, desc[UR4][R22.64] ;  /* 0x00000004161d7981 */ /* 0x000f62000c1e9900 */
[----:B------:R-:W-:-:S06]  /*06f0*/  IMAD.WIDE R24, R6, 0x4, R22 ;  /* 0x0000000406187825 */ /* 0x000fcc00078e0216 */
[----:B------:R-:W5:Y:S01]  /*0700*/  LDG.E.CONSTANT R24, desc[UR4][R24.64] ;  /* 0x0000000418187981 */ /* 0x000f62000c1e9900 */
[----:B------:R-:W-:Y:S01]  /*0710*/  VIADD R7, R7, 0x4 ;  /* 0x0000000407077836 */ /* 0x000fe20000000000 */
[----:B--2---:R-:W-:Y:S08]  /*0720*/  F2F.F64.F32 R8, R26 ;  /* 0x0000001a00087310 */ /* 0x004ff00000201800 */
[----:B---3--:R-:W0:Y:S08]  /*0730*/  F2F.F64.F32 R12, R27 ;  /* 0x0000001b000c7310 */ /* 0x008e300000201800 */
[----:B----4-:R-:W1:Y:S01]  /*0740*/  F2F.F64.F32 R18, R28 ;  /* 0x0000001c00127310 */ /* 0x010e620000201800 */
[----:B0-----:R-:W-:-:S07]  /*0750*/  DADD R8, -R8, R12 ;  /* 0x0000000008087229 */ /* 0x001fce000000010c */
[----:B-----5:R-:W0:Y:S01]  /*0760*/  F2F.F64.F32 R2, R29 ;  /* 0x0000001d00027310 */ /* 0x020e220000201800 */
[----:B------:R-:W-:-:S07]  /*0770*/  DADD R8, R20, |R8| ;  /* 0x0000000014087229 */ /* 0x000fce0000000408 */
[----:B------:R-:W2:Y:S01]  /*0780*/  F2F.F64.F32 R10, R24 ;  /* 0x00000018000a7310 */ /* 0x000ea20000201800 */
[----:B-1----:R-:W-:Y:S02]  /*0790*/  DADD R12, -R12, R18 ;  /* 0x000000000c0c7229 */ /* 0x002fe40000000112 */
[----:B0-----:R-:W-:-:S06]  /*07a0*/  DADD R18, -R18, R2 ;  /* 0x0000000012127229 */ /* 0x001fcc0000000102 */
[----:B------:R-:W-:Y:S02]  /*07b0*/  DADD R8, R8, |R12| ;  /* 0x0000000008087229 */ /* 0x000fe4000000040c */
[----:B--2---:R-:W-:-:S06]  /*07c0*/  DADD R10, -R2, R10 ;  /* 0x00000000020a7229 */ /* 0x004fcc000000010a */
[----:B------:R-:W-:-:S08]  /*07d0*/  DADD R8, R8, |R18| ;  /* 0x0000000008087229 */ /* 0x000fd00000000412 */
[----:B------:R-:W-:-:S11]  /*07e0*/  DADD R20, R8, |R10| ;  /* 0x0000000008147229 */ /* 0x000fd6000000040a */
.L_x_6:
[----:B------:R-:W-:Y:S05]  /*07f0*/  @!P1 BRA `(.L_x_5) ;  /* 0x00000000007c9947 */ /* 0x000fea0003800000 */
[----:B------:R-:W-:Y:S02]  /*0800*/  ISETP.NE.AND P0, PT, R16, 0x1, PT ;  /* 0x000000011000780c */ /* 0x000fe40003f05270 */
[----:B------:R-:W-:-:S04]  /*0810*/  LOP3.LUT R8, R4, 0x1, RZ, 0xc0, !PT ;  /* 0x0000000104087812 */ /* 0x000fc800078ec0ff */
[----:B------:R-:W-:-:S07]  /*0820*/  ISETP.NE.U32.AND P1, PT, R8, 0x1, PT ;  /* 0x000000010800780c */ /* 0x000fce0003f25070 */
[----:B------:R-:W0:Y:S01]  /*0830*/  @P0 LDC.64 R2, c[0x0][0x380] ;  /* 0x0000e000ff020b82 */ /* 0x000e220000000a00 */
[----:B------:R-:W-:Y:S01]  /*0840*/  @P0 IMAD.IADD R8, R0, 0x1, R7 ;  /* 0x0000000100080824 */ /* 0x000fe200078e0207 */
[----:B------:R-:W-:-:S03]  /*0850*/  @P0 IADD3 R7, PT, PT, R7, 0x2, RZ ;  /* 0x0000000207070810 */ /* 0x000fc60007ffe0ff */
[----:B------:R-:W-:Y:S02]  /*0860*/  @P0 IMAD R9, R8, R6, R5 ;  /* 0x0000000608090224 */ /* 0x000fe400078e0205 */
[----:B------:R-:W-:Y:S01]  /*0870*/  @!P1 IMAD.IADD R7, R0, 0x1, R7 ;  /* 0x0000000100079824 */ /* 0x000fe200078e0207 */
[----:B------:R-:W1:Y:S01]  /*0880*/  @!P1 LDC.64 R10, c[0x0][0x380] ;  /* 0x0000e000ff0a9b82 */ /* 0x000e620000000a00 */
[----:B0-----:R-:W-:-:S04]  /*0890*/  @P0 IMAD.WIDE R8, R9, 0x4, R2 ;  /* 0x0000000409080825 */ /* 0x001fc800078e0202 */
[----:B------:R-:W-:Y:S01]  /*08a0*/  @!P1 IMAD R3, R7, R6, R5 ;  /* 0x0000000607039224 */ /* 0x000fe200078e0205 */
[----:B------:R-:W2:Y:S01]  /*08b0*/  @P0 LDG.E.CONSTANT R16, desc[UR4][R8.64] ;  /* 0x0000000408100981 */ /* 0x000ea2000c1e9900 */
[----:B------:R-:W-:-:S05]  /*08c0*/  @P0 IMAD.WIDE R14, R6, 0x4, R8 ;  /* 0x00000004060e0825 */ /* 0x000fca00078e0208 */
[----:B------:R-:W3:Y:S01]  /*08d0*/  @P0 LDG.E.CONSTANT R18, desc[UR4][R14.64] ;  /* 0x000000040e120981 */ /* 0x000ee2000c1e9900 */
[----:B------:R-:W-:-:S04]  /*08e0*/  @P0 IMAD.WIDE R22, R6, 0x4, R14 ;  /* 0x0000000406160825 */ /* 0x000fc800078e020e */
[----:B-1----:R-:W-:Y:S02]  /*08f0*/  @!P1 IMAD.WIDE R2, R3, 0x4, R10 ;  /* 0x0000000403029825 */ /* 0x002fe400078e020a */
[----:B------:R-:W4:Y:S02]  /*0900*/  @P0 LDG.E.CONSTANT R22, desc[UR4][R22.64] ;  /* 0x0000000416160981 */ /* 0x000f24000c1e9900 */
[----:B------:R-:W-:Y:S02]  /*0910*/  @!P1 IMAD.WIDE R10, R6, 0x4, R2 ;  /* 0x00000004060a9825 */ /* 0x000fe400078e0202 */
[----:B------:R-:W5:Y:S04]  /*0920*/  @!P1 LDG.E.CONSTANT R2, desc[UR4][R2.64] ;  /* 0x0000000402029981 */ /* 0x000f68000c1e9900 */
[----:B------:R-:W5:Y:S01]  /*0930*/  @!P1 LDG.E.CONSTANT R10, desc[UR4][R10.64] ;  /* 0x000000040a0a9981 */ /* 0x000f62000c1e9900 */
[----:B--2---:R-:W-:Y:S08]  /*0940*/  @P0 F2F.F64.F32 R12, R16 ;  /* 0x00000010000c0310 */ /* 0x004ff00000201800 */
[----:B---3--:R-:W0:Y:S08]  /*0950*/  @P0 F2F.F64.F32 R18, R18 ;  /* 0x0000001200120310 */ /* 0x008e300000201800 */
[----:B----4-:R-:W1:Y:S01]  /*0960*/  @P0 F2F.F64.F32 R24, R22 ;  /* 0x0000001600180310 */ /* 0x010e620000201800 */
[----:B0-----:R-:W-:-:S07]  /*0970*/  @P0 DADD R14, -R12, R18 ;  /* 0x000000000c0e0229 */ /* 0x001fce0000000112 */
[----:B-----5:R-:W-:Y:S08]  /*0980*/  @!P1 F2F.F64.F32 R8, R2 ;  /* 0x0000000200089310 */ /* 0x020ff00000201800 */
[----:B------:R-:W0:Y:S01]  /*0990*/  @!P1 F2F.F64.F32 R12, R10 ;  /* 0x0000000a000c9310 */ /* 0x000e220000201800 */
[----:B-1----:R-:W-:Y:S02]  /*09a0*/  @P0 DADD R24, -R18, R24 ;  /* 0x0000000012180229 */ /* 0x002fe40000000118 */
[----:B------:R-:W-:-:S08]  /*09b0*/  @P0 DADD R14, R20, |R14| ;  /* 0x00000000140e0229 */ /* 0x000fd0000000040e */
[----:B------:R-:W-:Y:S02]  /*09c0*/  @P0 DADD R20, R14, |R24| ;  /* 0x000000000e140229 */ /* 0x000fe40000000418 */
[----:B0-----:R-:W-:-:S08]  /*09d0*/  @!P1 DADD R8, -R8, R12 ;  /* 0x0000000008089229 */ /* 0x001fd0000000010c */
[----:B------:R-:W-:-:S11]  /*09e0*/  @!P1 DADD R20, R20, |R8| ;  /* 0x0000000014149229 */ /* 0x000fd60000000408 */
.L_x_5:
[----:B------:R-:W0:Y:S01]  /*09f0*/  LDC.64 R10, c[0x0][0x380] ;  /* 0x0000e000ff0a7b82 */ /* 0x000e220000000a00 */
[----:B------:R-:W-:-:S07]  /*0a00*/  IMAD R16, R17, R6, R5 ;  /* 0x0000000611107224 */ /* 0x000fce00078e0205 */
[----:B------:R-:W1:Y:S01]  /*0a10*/  LDC.64 R8, c[0x0][0x3a0] ;  /* 0x0000e800ff087b82 */ /* 0x000e620000000a00 */
[----:B0-----:R-:W-:-:S05]  /*0a20*/  IMAD.WIDE R2, R16, 0x4, R10 ;  /* 0x0000000410027825 */ /* 0x001fca00078e020a */
[----:B------:R-:W2:Y:S01]  /*0a30*/  LDG.E.CONSTANT R25, desc[UR4][R2.64] ;  /* 0x0000000402197981 */ /* 0x000ea2000c1e9900 */
[----:B------:R-:W-:Y:S02]  /*0a40*/  VIADD R7, R17, 0x1 ;  /* 0x0000000111077836 */ /* 0x000fe40000000000 */
[----:B-1----:R-:W-:-:S03]  /*0a50*/  IMAD.WIDE R8, R16, 0x4, R8 ;  /* 0x0000000410087825 */ /* 0x002fc600078e0208 */
[----:B------:R-:W-:Y:S02]  /*0a60*/  ISETP.GE.AND P0, PT, R7, UR6, PT ;  /* 0x0000000607007c0c */ /* 0x000fe4000bf06270 */
[----:B--2---:R0:W-:Y:S11]  /*0a70*/  STG.E desc[UR4][R8.64], R25 ;  /* 0x0000001908007986 */ /* 0x0041f6000c101904 */
[----:B------:R-:W-:Y:S05]  /*0a80*/  @P0 EXIT ;  /* 0x000000000000094d */ /* 0x000fea0003800000 */
[----:B------:R-:W-:-:S04]  /*0a90*/  IMAD R3, R0, R6, R5 ;  /* 0x0000000600037224 */ /* 0x000fc800078e0205 */
[----:B------:R-:W-:-:S06]  /*0aa0*/  IMAD.WIDE.U32 R2, R3, 0x4, R10 ;  /* 0x0000000403027825 */ /* 0x000fcc00078e000a */
[----:B------:R-:W2:Y:S01]  /*0ab0*/  LDG.E.CONSTANT R2, desc[UR4][R2.64] ;  /* 0x0000000402027981 */ /* 0x000ea2000c1e9900 */
[----:B0-----:R-:W-:Y:S01]  /*0ac0*/  LOP3.LUT R9, RZ, R0, RZ, 0x33, !PT ;  /* 0x00000000ff097212 */ /* 0x001fe200078e33ff */
[----:B------:R-:W0:Y:S01]  /*0ad0*/  F2F.F64.F32 R24, R25 ;  /* 0x0000001900187310 */ /* 0x000e220000201800 */
[----:B------:R-:W-:Y:S02]  /*0ae0*/  MOV R14, R17 ;  /* 0x00000011000e7202 */ /* 0x000fe40000000f00 */
[----:B------:R-:W-:-:S04]  /*0af0*/  IADD3 R9, PT, PT, -R4, UR6, R9 ;  /* 0x0000000604097c10 */ /* 0x000fc8000fffe109 */
[----:B------:R-:W-:Y:S01]  /*0b00*/  LOP3.LUT P0, R9, R9, 0x3, RZ, 0xc0, !PT ;  /* 0x0000000309097812 */ /* 0x000fe2000780c0ff */
[----:B--2---:R1:W2:-:S12]  /*0b10*/  F2F.F64.F32 R18, R2 ;  /* 0x0000000200127310 */ /* 0x0042980000201800 */
[----:B0-----:R-:W-:Y:S05]  /*0b20*/  @!P0 BRA `(.L_x_7) ;  /* 0x0000000400208947 */ /* 0x001fea0003800000 */
[----:B-1----:R-:W0:Y:S01]  /*0b30*/  LDC R2, c[0x0][0x38c] ;  /* 0x0000e300ff027b82 */ /* 0x002e220000000800 */
[-C--:B------:R-:W-:Y:S02]  /*0b40*/  IMAD R4, R0, R6.reuse, R6 ;  /* 0x0000000600047224 */ /* 0x080fe400078e0206 */
[----:B------:R-:W-:Y:S02]  /*0b50*/  IMAD.MOV R3, RZ, RZ, -R9 ;  /* 0x000000ffff037224 */ /* 0x000fe400078e0a09 */
[----:B------:R-:W-:Y:S01]  /*0b60*/  IMAD R15, R7, R6, R5 ;  /* 0x00000006070f7224 */ /* 0x000fe200078e0205 */
[----:B------:R-:W-:Y:S01]  /*0b70*/  IADD3 R4, PT, PT, R4, R5, RZ ;  /* 0x0000000504047210 */ /* 0x000fe20007ffe0ff */
[----:B------:R-:W-:-:S07]  /*0b80*/  VIADD R12, R0, 0x1 ;  /* 0x00000001000c7836 */ /* 0x000fce0000000000 */
.L_x_9:
[----:B------:R-:W1:Y:S02]  /*0b90*/  LDC.64 R26, c[0x0][0x380] ;  /* 0x0000e000ff1a7b82 */ /* 0x000e640000000a00 */
[----:B-1----:R-:W-:-:S04]  /*0ba0*/  IMAD.WIDE R30, R4, 0x4, R26 ;  /* 0x00000004041e7825 */ /* 0x002fc800078e021a */
[--C-:B---3--:R-:W-:Y:S01]  /*0bb0*/  IMAD.WIDE R8, R15, 0x4, R26.reuse ;  /* 0x000000040f087825 */ /* 0x108fe200078e021a */
[----:B------:R-:W3:Y:S03]  /*0bc0*/  LDG.E.CONSTANT R10, desc[UR4][R30.64] ;  /* 0x000000041e0a7981 */ /* 0x000ee6000c1e9900 */
[----:B------:R-:W-:Y:S01]  /*0bd0*/  IMAD.WIDE R26, R16, 0x4, R26 ;  /* 0x00000004101a7825 */ /* 0x000fe200078e021a */
[----:B------:R1:W4:Y:S05]  /*0be0*/  LDG.E.CONSTANT R22, desc[UR4][R8.64] ;  /* 0x0000000408167981 */ /* 0x00032a000c1e9900 */
[----:B------:R-:W5:Y:S01]  /*0bf0*/  LDG.E.CONSTANT R26, desc[UR4][R26.64] ;  /* 0x000000041a1a7981 */ /* 0x000f62000c1e9900 */
[----:B-1----:R-:W-:-:S02]  /*0c00*/  IMAD.MOV.U32 R8, RZ, RZ, 0x1 ;  /* 0x00000001ff087424 */ /* 0x002fc400078e00ff */
[----:B------:R-:W-:Y:S01]  /*0c10*/  IMAD.MOV.U32 R14, RZ, RZ, R7 ;  /* 0x000000ffff0e7224 */ /* 0x000fe200078e0007 */
[----:B---3--:R-:W2:Y:S08]  /*0c20*/  F2F.F64.F32 R10, R10 ;  /* 0x0000000a000a7310 */ /* 0x008eb00000201800 */
[----:B----4-:R-:W-:Y:S08]  /*0c30*/  F2F.F64.F32 R22, R22 ;  /* 0x0000001600167310 */ /* 0x010ff00000201800 */
[----:B-----5:R-:W1:Y:S01]  /*0c40*/  F2F.F64.F32 R28, R26 ;  /* 0x0000001a001c7310 */ /* 0x020e620000201800 */
[----:B--2---:R-:W-:-:S08]  /*0c50*/  DADD R18, R10, -R18 ;  /* 0x000000000a127229 */ /* 0x004fd00000000812 */
[----:B------:R-:W-:Y:S02]  /*0c60*/  DADD R20, -|R18|, R20 ;  /* 0x0000000012147229 */ /* 0x000fe40000000314 */
[----:B-1----:R-:W-:-:S08]  /*0c70*/  DADD R28, R22, -R28 ;  /* 0x00000000161c7229 */ /* 0x002fd0000000081c */
[----:B------:R-:W-:-:S06]  /*0c80*/  DADD R20, R20, |R28| ;  /* 0x0000000014147229 */ /* 0x000fcc000000041c */
[----:B------:R-:W1:Y:S02]  /*0c90*/  MUFU.RCP64H R9, R21 ;  /* 0x0000001500097308 */ /* 0x000e640000001800 */
[----:B-1----:R-:W-:-:S08]  /*0ca0*/  DFMA R18, -R20, R8, 1 ;  /* 0x3ff000001412742b */ /* 0x002fd00000000108 */
[----:B------:R-:W-:-:S08]  /*0cb0*/  DFMA R18, R18, R18, R18 ;  /* 0x000000121212722b */ /* 0x000fd00000000012 */
[----:B------:R-:W-:-:S08]  /*0cc0*/  DFMA R18, R8, R18, R8 ;  /* 0x000000120812722b */ /* 0x000fd00000000008 */
[----:B------:R-:W-:Y:S02]  /*0cd0*/  DFMA R8, -R20, R18, 1 ;  /* 0x3ff000001408742b */ /* 0x000fe40000000112 */
[----:B------:R-:W-:-:S06]  /*0ce0*/  DADD R28, R22, -R10 ;  /* 0x00000000161c7229 */ /* 0x000fcc000000080a */
[----:B------:R-:W-:-:S08]  /*0cf0*/  DFMA R8, R18, R8, R18 ;  /* 0x000000081208722b */ /* 0x000fd00000000012 */
[----:B------:R-:W-:-:S08]  /*0d00*/  DMUL R18, |R28|, R8 ;  /* 0x000000081c127228 */ /* 0x000fd00000000200 */
[----:B------:R-:W-:-:S08]  /*0d10*/  DFMA R26, -R20, R18, |R28| ;  /* 0x00000012141a722b */ /* 0x000fd0000000051c */
[----:B------:R-:W-:Y:S02]  /*0d20*/  DFMA R8, R8, R26, R18 ;  /* 0x0000001a0808722b */ /* 0x000fe40000000012 */
[----:B------:R-:W-:-:S08]  /*0d30*/  DADD R26, -RZ, |R28| ;  /* 0x00000000ff1a7229 */ /* 0x000fd0000000051c */
[----:B------:R-:W-:Y:S02]  /*0d40*/  FFMA R0, RZ, R21, R9 ;  /* 0x00000015ff007223 */ /* 0x000fe40000000009 */
[----:B------:R-:W-:-:S03]  /*0d50*/  FSETP.GEU.AND P2, PT, |R27|, 6.5827683646048100446e-37, PT ;  /* 0x036000001b00780b */ /* 0x000fc60003f4e200 */
[----:B------:R-:W-:Y:S01]  /*0d60*/  FSETP.GT.AND P0, PT, |R0|, 1.469367938527859385e-39, PT ;  /* 0x001000000000780b */ /* 0x000fe20003f04200 */
[----:B------:R-:W-:Y:S01]  /*0d70*/  DSETP.NEU.AND P1, PT, R20, RZ, PT ;  /* 0x000000ff1400722a */ /* 0x000fe20003f2d000 */
[----:B------:R-:W-:Y:S01]  /*0d80*/  MOV R0, R12 ;  /* 0x0000000c00007202 */ /* 0x000fe20000000f00 */
[----:B------:R-:W-:Y:S02]  /*0d90*/  IMAD.MOV.U32 R18, RZ, RZ, R10 ;  /* 0x000000ffff127224 */ /* 0x000fe400078e000a */
[----:B------:R-:W-:-:S08]  /*0da0*/  IMAD.MOV.U32 R19, RZ, RZ, R11 ;  /* 0x000000ffff137224 */ /* 0x000fd000078e000b */
[----:B------:R-:W-:Y:S05]  /*0db0*/  @P0 BRA P2, `(.L_x_8) ;  /* 0x0000000000200947 */ /* 0x000fea0001000000 */
[----:B------:R-:W-:Y:S01]  /*0dc0*/  MOV R7, R26 ;  /* 0x0000001a00077202 */ /* 0x000fe20000000f00 */
[----:B------:R-:W-:Y:S01]  /*0dd0*/  IMAD.MOV.U32 R8, RZ, RZ, R27 ;  /* 0x000000ffff087224 */ /* 0x000fe200078e001b */
[----:B------:R-:W-:Y:S01]  /*0de0*/  MOV R11, R21 ;  /* 0x00000015000b7202 */ /* 0x000fe20000000f00 */
[----:B------:R-:W-:Y:S01]  /*0df0*/  IMAD.MOV.U32 R9, RZ, RZ, R20 ;  /* 0x000000ffff097224 */ /* 0x000fe200078e0014 */
[----:B------:R-:W-:-:S07]  /*0e00*/  MOV R6, 0xe20 ;  /* 0x00000e2000067802 */ /* 0x000fce0000000f00 */
[----:B0-----:R-:W-:Y:S05]  /*0e10*/  CALL.REL.NOINC `($__internal_0_$__cuda_sm20_div_rn_f64_full) ;  /* 0x0000000c00d07944 */ /* 0x001fea0003c00000 */
[----:B------:R-:W-:Y:S02]  /*0e20*/  IMAD.MOV.U32 R9, RZ, RZ, R8 ;  /* 0x000000ffff097224 */ /* 0x000fe400078e0008 */
[----:B------:R-:W-:-:S07]  /*0e30*/  IMAD.MOV.U32 R8, RZ, RZ, R7 ;  /* 0x000000ffff087224 */ /* 0x000fce00078e0007 */
.L_x_8:
[----:B------:R-:W-:Y:S01]  /*0e40*/  MOV R6, 0x8421084 ;  /* 0x0842108400067802 */ /* 0x000fe20000000f00 */
[----:B------:R-:W-:Y:S01]  /*0e50*/  IMAD.MOV.U32 R7, RZ, RZ, 0x3fb08421 ;  /* 0x3fb08421ff077424 */ /* 0x000fe200078e00ff */
[----:B------:R-:W-:Y:S01]  /*0e60*/  UMOV UR6, 0x344d1344 ;  /* 0x344d134400067882 */ /* 0x000fe20000000000 */
[----:B------:R-:W-:Y:S01]  /*0e70*/  UMOV UR7, 0x3fe344d1 ;  /* 0x3fe344d100077882 */ /* 0x000fe20000000000 */
[----:B------:R-:W-:Y:S01]  /*0e80*/  DADD R22, R22, -R24 ;  /* 0x0000000016167229 */ /* 0x000fe20000000818 */
[----:B------:R-:W-:Y:S02]  /*0e90*/  VIADD R3, R3, 0x1 ;  /* 0x0000000103037836 */ /* 0x000fe40000000000 */
[----:B------:R-:W-:Y:S01]  /*0ea0*/  DFMA R8, R8, UR6, R6 ;  /* 0x0000000608087c2b */ /* 0x000fe20008000006 */
[----:B------:R-:W-:Y:S02]  /*0eb0*/  VIADD R12, R0, 0x1 ;  /* 0x00000001000c7836 */ /* 0x000fe40000000000 */
[----:B------:R-:W-:-:S07]  /*0ec0*/  ISETP.NE.AND P0, PT, R3, RZ, PT ;  /* 0x000000ff0300720c */ /* 0x000fce0003f05270 */
[----:B------:R-:W-:Y:S02]  /*0ed0*/  FSEL R6, R8, 5.8399165463125886138e-34, P1 ;  /* 0x0842108408067808 */ /* 0x000fe40000800000 */
[----:B------:R-:W-:Y:S02]  /*0ee0*/  FSEL R7, R9, 1.3790322542190551758, P1 ;  /* 0x3fb0842109077808 */ /* 0x000fe40000800000 */
[----:B------:R-:W1:Y:S04]  /*0ef0*/  LDC.64 R8, c[0x0][0x3a0] ;  /* 0x0000e800ff087b82 */ /* 0x000e680000000a00 */
[----:B------:R-:W-:-:S08]  /*0f00*/  DMUL R6, R6, R6 ;  /* 0x0000000606067228 */ /* 0x000fd00000000000 */
[----:B------:R-:W-:Y:S01]  /*0f10*/  DFMA R24, R6, R22, R24 ;  /* 0x000000160618722b */ /* 0x000fe20000000018 */
[----:B0-----:R-:W-:Y:S01]  /*0f20*/  MOV R6, R2 ;  /* 0x0000000200067202 */ /* 0x001fe20000000f00 */
[----:B------:R-:W-:-:S04]  /*0f30*/  VIADD R7, R14, 0x1 ;  /* 0x000000010e077836 */ /* 0x000fc80000000000 */
[----:B------:R-:W0:Y:S01]  /*0f40*/  F2F.F32.F64 R11, R24 ;  /* 0x00000018000b7310 */ /* 0x000e220000301000 */
[----:B------:R-:W-:Y:S01]  /*0f50*/  IADD3 R16, PT, PT, R16, R6, RZ ;  /* 0x0000000610107210 */ /* 0x000fe20007ffe0ff */
[----:B------:R-:W-:Y:S02]  /*0f60*/  IMAD.IADD R4, R4, 0x1, R6 ;  /* 0x0000000104047824 */ /* 0x000fe400078e0206 */
[----:B-1----:R-:W-:-:S04]  /*0f70*/  IMAD.WIDE R8, R15, 0x4, R8 ;  /* 0x000000040f087825 */ /* 0x002fc800078e0208 */
[----:B------:R-:W-:Y:S01]  /*0f80*/  IMAD.IADD R15, R15, 0x1, R6 ;  /* 0x000000010f0f7824 */ /* 0x000fe200078e0206 */
[----:B0-----:R3:W-:Y:S01]  /*0f90*/  STG.E desc[UR4][R8.64], R11 ;  /* 0x0000000b08007986 */ /* 0x0017e2000c101904 */
[----:B------:R-:W-:Y:S05]  /*0fa0*/  @P0 BRA `(.L_x_9) ;  /* 0xfffffff800f80947 */ /* 0x000fea000383ffff */
.L_x_7:
[----:B-1----:R-:W0:Y:S02]  /*0fb0*/  LDC R2, c[0x0][0x390] ;  /* 0x0000e400ff027b82 */ /* 0x002e240000000800 */
[----:B0-----:R-:W-:-:S04]  /*0fc0*/  IADD3 R2, PT, PT, -R17, -0x2, R2 ;  /* 0xfffffffe11027810 */ /* 0x001fc80007ffe102 */
[----:B------:R-:W-:-:S13]  /*0fd0*/  ISETP.GE.U32.AND P0, PT, R2, 0x3, PT ;  /* 0x000000030200780c */ /* 0x000fda0003f06070 */
[----:B------:R-:W-:Y:S05]  /*0fe0*/  @!P0 EXIT ;  /* 0x000000000000894d */ /* 0x000fea0003800000 */
[----:B------:R-:W0:Y:S01]  /*0ff0*/  LDC R4, c[0x0][0x38c] ;  /* 0x0000e300ff047b82 */ /* 0x000e220000000800 */
[-C--:B------:R-:W-:Y:S01]  /*1000*/  IMAD R0, R0, R6.reuse, R6 ;  /* 0x0000000600007224 */ /* 0x080fe200078e0206 */
[C---:B------:R-:W-:Y:S01]  /*1010*/  IADD3 R2, PT, PT, R7.reuse, 0x3, RZ ;  /* 0x0000000307027810 */ /* 0x040fe20007ffe0ff */
[--C-:B------:R-:W-:Y:S01]  /*1020*/  IMAD R3, R7, R6, R5.reuse ;  /* 0x0000000607037224 */ /* 0x100fe200078e0205 */
[----:B------:R-:W1:Y:S01]  /*1030*/  LDCU UR6, c[0x0][0x38c] ;  /* 0x00007180ff0677ac */ /* 0x000e620008000800 */
[----:B------:R-:W-:-:S03]  /*1040*/  IMAD.IADD R0, R0, 0x1, R5 ;  /* 0x0000000100007824 */ /* 0x000fc600078e0205 */
[----:B------:R-:W4:Y:S01]  /*1050*/  LDC.64 R34, c[0x0][0x380] ;  /* 0x0000e000ff227b82 */ /* 0x000f220000000a00 */
[----:B------:R-:W0:Y:S07]  /*1060*/  LDCU UR7, c[0x0][0x390] ;  /* 0x00007200ff0777ac */ /* 0x000e2e0008000800 */
[----:B------:R-:W0:Y:S02]  /*1070*/  LDC.64 R32, c[0x0][0x3a0] ;  /* 0x0000e800ff207b82 */ /* 0x000e240000000a00 */
.L_x_14:
[----:B----4-:R-:W-:-:S04]  /*1080*/  IMAD.WIDE R26, R0, 0x4, R34 ;  /* 0x00000004001a7825 */ /* 0x010fc800078e0222 */
[----:B01----:R-:W-:Y:S01]  /*1090*/  IMAD R7, R14, UR6, R5 ;  /* 0x000000060e077c24 */ /* 0x003fe2000f8e0205 */
[----:B------:R-:W4:Y:S01]  /*10a0*/  LDG.E.CONSTANT R16, desc[UR4][R26.64] ;  /* 0x000000041a107981 */ /* 0x000f22000c1e9900 */
[----:B------:R-:W-:-:S04]  /*10b0*/  IMAD.WIDE R28, R3, 0x4, R34 ;  /* 0x00000004031c7825 */ /* 0x000fc800078e0222 */
[----:B------:R-:W-:Y:S01]  /*10c0*/  IMAD.WIDE R6, R7, 0x4, R34 ;  /* 0x0000000407067825 */ /* 0x000fe200078e0222 */
[----:B------:R-:W5:Y:S04]  /*10d0*/  LDG.E.CONSTANT R14, desc[UR4][R28.64] ;  /* 0x000000041c0e7981 */ /* 0x000f68000c1e9900 */
[----:B------:R-:W3:Y:S01]  /*10e0*/  LDG.E.CONSTANT R12, desc[UR4][R6.64] ;  /* 0x00000004060c7981 */ /* 0x000ee2000c1e9900 */
[----:B----4-:R-:W2:Y:S08]  /*10f0*/  F2F.F64.F32 R16, R16 ;  /* 0x0000001000107310 */ /* 0x010eb00000201800 */
[----:B-----5:R-:W1:Y:S01]  /*1100*/  F2F.F64.F32 R14, R14 ;  /* 0x0000000e000e7310 */ /* 0x020e620000201800 */
[----:B--2---:R-:W-:-:S07]  /*1110*/  DADD R18, R16, -R18 ;  /* 0x0000000010127229 */ /* 0x004fce0000000812 */
[----:B---3--:R1:W2:Y:S01]  /*1120*/  F2F.F64.F32 R8, R12 ;  /* 0x0000000c00087310 */ /* 0x0082a20000201800 */
[----:B------:R-:W-:Y:S02]  /*1130*/  DADD R18, -|R18|, R20 ;  /* 0x0000000012127229 */ /* 0x000fe40000000314 */
[C---:B-1----:R-:W-:Y:S02]  /*1140*/  DADD R12, R14.reuse, -R16 ;  /* 0x000000000e0c7229 */ /* 0x042fe40000000810 */
[----:B--2---:R-:W-:-:S08]  /*1150*/  DADD R8, R14, -R8 ;  /* 0x000000000e087229 */ /* 0x004fd00000000808 */
[----:B------:R-:W-:Y:S01]  /*1160*/  DADD R22, R18, |R8| ;  /* 0x0000000012167229 */ /* 0x000fe20000000408 */
[----:B------:R-:W-:-:S05]  /*1170*/  IMAD.MOV.U32 R8, RZ, RZ, 0x1 ;  /* 0x00000001ff087424 */ /* 0x000fca00078e00ff */
[----:B------:R-:W1:Y:S02]  /*1180*/  MUFU.RCP64H R9, R23 ;  /* 0x0000001700097308 */ /* 0x000e640000001800 */
[C---:B------:R-:W-:Y:S02]  /*1190*/  DSETP.NEU.AND P1, PT, R22.reuse, RZ, PT ;  /* 0x000000ff1600722a */ /* 0x040fe40003f2d000 */
[----:B-1----:R-:W-:-:S08]  /*11a0*/  DFMA R10, -R22, R8, 1 ;  /* 0x3ff00000160a742b */ /* 0x002fd00000000108 */
[----:B------:R-:W-:-:S08]  /*11b0*/  DFMA R10, R10, R10, R10 ;  /* 0x0000000a0a0a722b */ /* 0x000fd0000000000a */
[----:B------:R-:W-:-:S08]  /*11c0*/  DFMA R10, R8, R10, R8 ;  /* 0x0000000a080a722b */ /* 0x000fd00000000008 */
[----:B------:R-:W-:-:S08]  /*11d0*/  DFMA R6, -R22, R10, 1 ;  /* 0x3ff000001606742b */ /* 0x000fd0000000010a */
[----:B------:R-:W-:-:S08]  /*11e0*/  DFMA R6, R10, R6, R10 ;  /* 0x000000060a06722b */ /* 0x000fd0000000000a */
[----:B------:R-:W-:-:S08]  /*11f0*/  DMUL R8, |R12|, R6 ;  /* 0x000000060c087228 */ /* 0x000fd00000000200 */
[----:B------:R-:W-:-:S08]  /*1200*/  DFMA R10, -R22, R8, |R12| ;  /* 0x00000008160a722b */ /* 0x000fd0000000050c */
[----:B------:R-:W-:Y:S02]  /*1210*/  DFMA R8, R6, R10, R8 ;  /* 0x0000000a0608722b */ /* 0x000fe40000000008 */
[----:B------:R-:W-:-:S08]  /*1220*/  DADD R10, -RZ, |R12| ;  /* 0x00000000ff0a7229 */ /* 0x000fd0000000050c */
[----:B------:R-:W-:Y:S02]  /*1230*/  FFMA R6, RZ, R23, R9 ;  /* 0x00000017ff067223 */ /* 0x000fe40000000009 */
[----:B------:R-:W-:-:S03]  /*1240*/  FSETP.GEU.AND P2, PT, |R11|, 6.5827683646048100446e-37, PT ;  /* 0x036000000b00780b */ /* 0x000fc60003f4e200 */
[----:B------:R-:W-:-:S13]  /*1250*/  FSETP.GT.AND P0, PT, |R6|, 1.469367938527859385e-39, PT ;  /* 0x001000000600780b */ /* 0x000fda0003f04200 */
[----:B------:R-:W-:Y:S05]  /*1260*/  @P0 BRA P2, `(.L_x_10) ;  /* 0x0000000000200947 */ /* 0x000fea0001000000 */
[----:B------:R-:W-:Y:S01]  /*1270*/  IMAD.MOV.U32 R8, RZ, RZ, R11 ;  /* 0x000000ffff087224 */ /* 0x000fe200078e000b */
[----:B------:R-:W-:Y:S01]  /*1280*/  MOV R7, R10 ;  /* 0x0000000a00077202 */ /* 0x000fe20000000f00 */
[----:B------:R-:W-:Y:S01]  /*1290*/  IMAD.MOV.U32 R9, RZ, RZ, R22 ;  /* 0x000000ffff097224 */ /* 0x000fe200078e0016 */
[----:B------:R-:W-:Y:S02]  /*12a0*/  MOV R11, R23 ;  /* 0x00000017000b7202 */ /* 0x000fe40000000f00 */
[----:B------:R-:W-:-:S07]  /*12b0*/  MOV R6, 0x12d0 ;  /* 0x000012d000067802 */ /* 0x000fce0000000f00 */
[----:B0-----:R-:W-:Y:S05]  /*12c0*/  CALL.REL.NOINC `($__internal_0_$__cuda_sm20_div_rn_f64_full) ;  /* 0x0000000800a47944 */ /* 0x001fea0003c00000 */
[----:B------:R-:W-:Y:S02]  /*12d0*/  IMAD.MOV.U32 R9, RZ, RZ, R8 ;  /* 0x000000ffff097224 */ /* 0x000fe400078e0008 */
[----:B------:R-:W-:-:S07]  /*12e0*/  IMAD.MOV.U32 R8, RZ, RZ, R7 ;  /* 0x000000ffff087224 */ /* 0x000fce00078e0007 */
.L_x_10:
[----:B0-----:R-:W-:-:S05]  /*12f0*/  IMAD.WIDE R20, R4, 0x4, R26 ;  /* 0x0000000404147825 */ /* 0x001fca00078e021a */
[----:B------:R-:W2:Y:S01]  /*1300*/  LDG.E.CONSTANT R30, desc[UR4][R20.64] ;  /* 0x00000004141e7981 */ /* 0x000ea2000c1e9900 */
[----:B------:R-:W-:-:S05]  /*1310*/  IMAD.WIDE R18, R4, 0x4, R28 ;  /* 0x0000000404127825 */ /* 0x000fca00078e021c */
[----:B------:R-:W3:Y:S01]  /*1320*/  LDG.E.CONSTANT R28, desc[UR4][R18.64] ;  /* 0x00000004121c7981 */ /* 0x000ee2000c1e9900 */
[----:B------:R-:W-:Y:S01]  /*1330*/  MOV R6, 0x1 ;  /* 0x0000000100067802 */ /* 0x000fe20000000f00 */
[----:B------:R-:W-:Y:S01]  /*1340*/  IMAD.MOV.U32 R12, RZ, RZ, 0x8421084 ;  /* 0x08421084ff0c7424 */ /* 0x000fe200078e00ff */
[----:B------:R-:W-:Y:S01]  /*1350*/  UMOV UR8, 0x344d1344 ;  /* 0x344d134400087882 */ /* 0x000fe20000000000 */
[----:B------:R-:W-:Y:S01]  /*1360*/  IMAD.MOV.U32 R13, RZ, RZ, 0x3fb08421 ;  /* 0x3fb08421ff0d7424 */ /* 0x000fe200078e00ff */
[----:B------:R-:W-:-:S05]  /*1370*/  UMOV UR9, 0x3fe344d1 ;  /* 0x3fe344d100097882 */ /* 0x000fca0000000000 */
[----:B------:R-:W-:Y:S01]  /*1380*/  DFMA R8, R8, UR8, R12 ;  /* 0x0000000808087c2b */ /* 0x000fe2000800000c */
[----:B--2---:R-:W0:Y:S08]  /*1390*/  F2F.F64.F32 R30, R30 ;  /* 0x0000001e001e7310 */ /* 0x004e300000201800 */
[----:B---3--:R-:W1:Y:S01]  /*13a0*/  F2F.F64.F32 R28, R28 ;  /* 0x0000001c001c7310 */ /* 0x008e620000201800 */
[----:B0-----:R-:W-:-:S02]  /*13b0*/  DADD R16, -R16, R30 ;  /* 0x0000000010107229 */ /* 0x001fc4000000011e */
[----:B-1----:R-:W-:-:S06]  /*13c0*/  DADD R26, -R14, R28 ;  /* 0x000000000e1a7229 */ /* 0x002fcc000000011c */
[----:B------:R-:W-:Y:S02]  /*13d0*/  DADD R16, R22, -|R16| ;  /* 0x0000000016107229 */ /* 0x000fe40000000c10 */
[----:B------:R-:W-:Y:S01]  /*13e0*/  DADD R14, R14, -R24 ;  /* 0x000000000e0e7229 */ /* 0x000fe20000000818 */
[----:B------:R-:W-:-:S05]  /*13f0*/  IMAD.WIDE R22, R3, 0x4, R32 ;  /* 0x0000000403167825 */ /* 0x000fca00078e0220 */
[----:B------:R-:W-:-:S06]  /*1400*/  DADD R26, R16, |R26| ;  /* 0x00000000101a7229 */ /* 0x000fcc000000041a */
[----:B------:R-:W0:Y:S02]  /*1410*/  MUFU.RCP64H R7, R27 ;  /* 0x0000001b00077308 */ /* 0x000e240000001800 */
[----:B0-----:R-:W-:-:S08]  /*1420*/  DFMA R10, -R26, R6, 1 ;  /* 0x3ff000001a0a742b */ /* 0x001fd00000000106 */
[----:B------:R-:W-:-:S08]  /*1430*/  DFMA R10, R10, R10, R10 ;  /* 0x0000000a0a0a722b */ /* 0x000fd0000000000a */
[----:B------:R-:W-:Y:S01]  /*1440*/  DFMA R6, R6, R10, R6 ;  /* 0x0000000a0606722b */ /* 0x000fe20000000006 */
[----:B------:R-:W-:Y:S02]  /*1450*/  FSEL R10, R8, 5.8399165463125886138e-34, P1 ;  /* 0x08421084080a7808 */ /* 0x000fe40000800000 */
[----:B------:R-:W-:Y:S01]  /*1460*/  FSEL R11, R9, 1.3790322542190551758, P1 ;  /* 0x3fb08421090b7808 */ /* 0x000fe20000800000 */
[----:B------:R-:W-:-:S04]  /*1470*/  DSETP.NEU.AND P1, PT, R26, RZ, PT ;  /* 0x000000ff1a00722a */ /* 0x000fc80003f2d000 */
[----:B------:R-:W-:Y:S02]  /*1480*/  DFMA R12, -R26, R6, 1 ;  /* 0x3ff000001a0c742b */ /* 0x000fe40000000106 */
[----:B------:R-:W-:-:S06]  /*1490*/  DMUL R10, R10, R10 ;  /* 0x0000000a0a0a7228 */ /* 0x000fcc0000000000 */
[----:B------:R-:W-:Y:S02]  /*14a0*/  DFMA R8, R6, R12, R6 ;  /* 0x0000000c0608722b */ /* 0x000fe40000000006 */
[----:B------:R-:W-:Y:S02]  /*14b0*/  DADD R6, R28, -R30 ;  /* 0x000000001c067229 */ /* 0x000fe4000000081e */
[----:B------:R-:W-:-:S06]  /*14c0*/  DFMA R24, R10, R14, R24 ;  /* 0x0000000e0a18722b */ /* 0x000fcc0000000018 */
[----:B------:R-:W-:Y:S01]  /*14d0*/  DMUL R12, |R6|, R8 ;  /* 0x00000008060c7228 */ /* 0x000fe20000000200 */
[----:B------:R-:W0:Y:S07]  /*14e0*/  F2F.F32.F64 R15, R24 ;  /* 0x00000018000f7310 */ /* 0x000e2e0000301000 */
[----:B------:R-:W-:-:S08]  /*14f0*/  DFMA R10, -R26, R12, |R6| ;  /* 0x0000000c1a0a722b */ /* 0x000fd00000000506 */
[----:B------:R-:W-:Y:S01]  /*1500*/  DFMA R8, R8, R10, R12 ;  /* 0x0000000a0808722b */ /* 0x000fe2000000000c */
[----:B0-----:R0:W-:Y:S01]  /*1510*/  STG.E desc[UR4][R22.64], R15 ;  /* 0x0000000f16007986 */ /* 0x0011e2000c101904 */
[----:B------:R-:W-:-:S08]  /*1520*/  DADD R10, -RZ, |R6| ;  /* 0x00000000ff0a7229 */ /* 0x000fd00000000506 */
[----:B------:R-:W-:Y:S02]  /*1530*/  FFMA R6, RZ, R27, R9 ;  /* 0x0000001bff067223 */ /* 0x000fe40000000009 */
[----:B------:R-:W-:-:S03]  /*1540*/  FSETP.GEU.AND P2, PT, |R11|, 6.5827683646048100446e-37, PT ;  /* 0x036000000b00780b */ /* 0x000fc60003f4e200 */
[----:B------:R-:W-:-:S13]  /*1550*/  FSETP.GT.AND P0, PT, |R6|, 1.469367938527859385e-39, PT ;  /* 0x001000000600780b */ /* 0x000fda0003f04200 */
[----:B0-----:R-:W-:Y:S05]  /*1560*/  @P0 BRA P2, `(.L_x_11) ;  /* 0x0000000000200947 */ /* 0x001fea0001000000 */
[----:B------:R-:W-:Y:S01]  /*1570*/  IMAD.MOV.U32 R8, RZ, RZ, R11 ;  /* 0x000000ffff087224 */ /* 0x000fe200078e000b */
[----:B------:R-:W-:Y:S01]  /*1580*/  MOV R7, R10 ;  /* 0x0000000a00077202 */ /* 0x000fe20000000f00 */
[----:B------:R-:W-:Y:S01]  /*1590*/  IMAD.MOV.U32 R9, RZ, RZ, R26 ;  /* 0x000000ffff097224 */ /* 0x000fe200078e001a */
[----:B------:R-:W-:Y:S02]  /*15a0*/  MOV R11, R27 ;  /* 0x0000001b000b7202 */ /* 0x000fe40000000f00 */
[----:B------:R-:W-:-:S07]  /*15b0*/  MOV R6, 0x15d0 ;  /* 0x000015d000067802 */ /* 0x000fce0000000f00 */
[----:B------:R-:W-:Y:S05]  /*15c0*/  CALL.REL.NOINC `($__internal_0_$__cuda_sm20_div_rn_f64_full) ;  /* 0x0000000400e47944 */ /* 0x000fea0003c00000 */
[----:B------:R-:W-:Y:S02]  /*15d0*/  IMAD.MOV.U32 R9, RZ, RZ, R8 ;  /* 0x000000ffff097224 */ /* 0x000fe400078e0008 */
[----:B------:R-:W-:-:S07]  /*15e0*/  IMAD.MOV.U32 R8, RZ, RZ, R7 ;  /* 0x000000ffff087224 */ /* 0x000fce00078e0007 */
.L_x_11:
[----:B------:R-:W-:-:S05]  /*15f0*/  IMAD.WIDE R20, R4, 0x4, R20 ;  /* 0x0000000404147825 */ /* 0x000fca00078e0214 */
[----:B------:R-:W2:Y:S01]  /*1600*/  LDG.E.CONSTANT R16, desc[UR4][R20.64] ;  /* 0x0000000414107981 */ /* 0x000ea2000c1e9900 */
[----:B------:R-:W-:-:S05]  /*1610*/  IMAD.WIDE R18, R4, 0x4, R18 ;  /* 0x0000000404127825 */ /* 0x000fca00078e0212 */
[----:B------:R-:W3:Y:S01]  /*1620*/  LDG.E.CONSTANT R14, desc[UR4][R18.64] ;  /* 0x00000004120e7981 */ /* 0x000ee2000c1e9900 */
[----:B------:R-:W-:Y:S01]  /*1630*/  IMAD.MOV.U32 R12, RZ, RZ, 0x8421084 ;  /* 0x08421084ff0c7424 */ /* 0x000fe200078e00ff */
[----:B------:R-:W-:Y:S01]  /*1640*/  UMOV UR8, 0x344d1344 ;  /* 0x344d134400087882 */ /* 0x000fe20000000000 */
[----:B------:R-:W-:Y:S01]  /*1650*/  IMAD.MOV.U32 R13, RZ, RZ, 0x3fb08421 ;  /* 0x3fb08421ff0d7424 */ /* 0x000fe200078e00ff */
[----:B------:R-:W-:Y:S01]  /*1660*/  UMOV UR9, 0x3fe344d1 ;  /* 0x3fe344d100097882 */ /* 0x000fe20000000000 */
[----:B------:R-:W-:-:S04]  /*1670*/  IMAD.WIDE R22, R4, 0x4, R22 ;  /* 0x0000000404167825 */ /* 0x000fc800078e0216 */
[----:B------:R-:W-:Y:S01]  /*1680*/  DFMA R8, R8, UR8, R12 ;  /* 0x0000000808087c2b */ /* 0x000fe2000800000c */
[----:B--2---:R-:W0:Y:S08]  /*1690*/  F2F.F64.F32 R16, R16 ;  /* 0x0000001000107310 */ /* 0x004e300000201800 */
[----:B---3--:R-:W1:Y:S01]  /*16a0*/  F2F.F64.F32 R14, R14 ;  /* 0x0000000e000e7310 */ /* 0x008e620000201800 */
[----:B0-----:R-:W-:-:S02]  /*16b0*/  DADD R30, -R30, R16 ;  /* 0x000000001e1e7229 */ /* 0x001fc40000000110 */
[----:B-1----:R-:W-:-:S06]  /*16c0*/  DADD R6, -R28, R14 ;  /* 0x000000001c067229 */ /* 0x002fcc000000010e */
[----:B------:R-:W-:Y:S02]  /*16d0*/  DADD R26, R26, -|R30| ;  /* 0x000000001a1a7229 */ /* 0x000fe40000000c1e */
[----:B------:R-:W-:-:S06]  /*16e0*/  DADD R28, -R24, R28 ;  /* 0x00000000181c7229 */ /* 0x000fcc000000011c */
[----:B------:R-:W-:Y:S01]  /*16f0*/  DADD R26, R26, |R6| ;  /* 0x000000001a1a7229 */ /* 0x000fe20000000406 */
[----:B------:R-:W-:-:S05]  /*1700*/  MOV R6, 0x1 ;  /* 0x0000000100067802 */ /* 0x000fca0000000f00 */
[----:B------:R-:W0:Y:S02]  /*1710*/  MUFU.RCP64H R7, R27 ;  /* 0x0000001b00077308 */ /* 0x000e240000001800 */
[----:B0-----:R-:W-:-:S08]  /*1720*/  DFMA R10, -R26, R6, 1 ;  /* 0x3ff000001a0a742b */ /* 0x001fd00000000106 */
[----:B------:R-:W-:-:S08]  /*1730*/  DFMA R10, R10, R10, R10 ;  /* 0x0000000a0a0a722b */ /* 0x000fd0000000000a */
[----:B------:R-:W-:Y:S01]  /*1740*/  DFMA R6, R6, R10, R6 ;  /* 0x0000000a0606722b */ /* 0x000fe20000000006 */
[----:B------:R-:W-:Y:S02]  /*1750*/  FSEL R10, R8, 5.8399165463125886138e-34, P1 ;  /* 0x08421084080a7808 */ /* 0x000fe40000800000 */
[----:B------:R-:W-:Y:S01]  /*1760*/  FSEL R11, R9, 1.3790322542190551758, P1 ;  /* 0x3fb08421090b7808 */ /* 0x000fe20000800000 */
[----:B------:R-:W-:-:S04]  /*1770*/  DSETP.NEU.AND P1, PT, R26, RZ, PT ;  /* 0x000000ff1a00722a */ /* 0x000fc80003f2d000 */
[----:B------:R-:W-:-:S08]  /*1780*/  DFMA R12, -R26, R6, 1 ;  /* 0x3ff000001a0c742b */ /* 0x000fd00000000106 */
[----:B------:R-:W-:Y:S02]  /*1790*/  DFMA R8, R6, R12, R6 ;  /* 0x0000000c0608722b */ /* 0x000fe40000000006 */
[----:B------:R-:W-:Y:S02]  /*17a0*/  DADD R6, R14, -R16 ;  /* 0x000000000e067229 */ /* 0x000fe40000000810 */
[----:B------:R-:W-:-:S06]  /*17b0*/  DMUL R12, R10, R10 ;  /* 0x0000000a0a0c7228 */ /* 0x000fcc0000000000 */
[----:B------:R-:W-:Y:S02]  /*17c0*/  DMUL R10, |R6|, R8 ;  /* 0x00000008060a7228 */ /* 0x000fe40000000200 */
[----:B------:R-:W-:-:S06]  /*17d0*/  DFMA R24, R12, R28, R24 ;  /* 0x0000001c0c18722b */ /* 0x000fcc0000000018 */
[----:B------:R-:W-:Y:S01]  /*17e0*/  DFMA R12, -R26, R10, |R6| ;  /* 0x0000000a1a0c722b */ /* 0x000fe20000000506 */
[----:B------:R-:W0:Y:S07]  /*17f0*/  F2F.F32.F64 R29, R24 ;  /* 0x00000018001d7310 */ /* 0x000e2e0000301000 */
[----:B------:R-:W-:Y:S02]  /*1800*/  DFMA R8, R8, R12, R10 ;  /* 0x0000000c0808722b */ /* 0x000fe4000000000a */
[----:B------:R-:W-:Y:S01]  /*1810*/  DADD R10, -RZ, |R6| ;  /* 0x00000000ff0a7229 */ /* 0x000fe20000000506 */
[----:B0-----:R0:W-:Y:S07]  /*1820*/  STG.E desc[UR4][R22.64], R29 ;  /* 0x0000001d16007986 */ /* 0x0011ee000c101904 */
[----:B------:R-:W-:-:S02]  /*1830*/  FFMA R6, RZ, R27, R9 ;  /* 0x0000001bff067223 */ /* 0x000fc40000000009 */
        /* <DEDUP_REMOVED lines=11> */
.L_x_12:
[----:B------:R-:W-:-:S06]  /*18f0*/  IMAD.WIDE R20, R4, 0x4, R20 ;  /* 0x0000000404147825 */ /* 0x000fcc00078e0214 */
[----:B------:R-:W2:Y:S01]  /*1900*/  LDG.E.CONSTANT R20, desc[UR4][R20.64] ;  /* 0x0000000414147981 */ /* 0x000ea2000c1e9900 */
[----:B------:R-:W-:-:S05]  /*1910*/  IMAD.WIDE R6, R4, 0x4, R18 ;  /* 0x0000000404067825 */ /* 0x000fca00078e0212 */
[----:B------:R0:W3:Y:S01]  /*1920*/  LDG.E.CONSTANT R28, desc[UR4][R6.64] ;  /* 0x00000004061c7981 */ /* 0x0000e2000c1e9900 */
[----:B------:R-:W-:Y:S01]  /*1930*/  UMOV UR8, 0x344d1344 ;  /* 0x344d134400087882 */ /* 0x000fe20000000000 */
[----:B------:R-:W-:Y:S01]  /*1940*/  UMOV UR9, 0x3fe344d1 ;  /* 0x3fe344d100097882 */ /* 0x000fe20000000000 */
[----:B------:R-:W-:-:S04]  /*1950*/  IMAD.WIDE R22, R4, 0x4, R22 ;  /* 0x0000000404167825 */ /* 0x000fc800078e0216 */
[----:B0-----:R-:W-:Y:S02]  /*1960*/  IMAD.MOV.U32 R6, RZ, RZ, 0x8421084 ;  /* 0x08421084ff067424 */ /* 0x001fe400078e00ff */
[----:B------:R-:W-:-:S06]  /*1970*/  IMAD.MOV.U32 R7, RZ, RZ, 0x3fb08421 ;  /* 0x3fb08421ff077424 */ /* 0x000fcc00078e00ff */
        /* <DEDUP_REMOVED lines=9> */
[----:B------:R-:W0:Y:S04]  /*1a10*/  MUFU.RCP64H R13, R11 ;  /* 0x0000000b000d7308 */ /* 0x000e280000001800 */
[----:B------:R-:W-:Y:S01]  /*1a20*/  MOV R20, R10 ;  /* 0x0000000a00147202 */ /* 0x000fe20000000f00 */
[----:B------:R-:W-:Y:S01]  /*1a30*/  IMAD.MOV.U32 R21, RZ, RZ, R11 ;  /* 0x000000ffff157224 */ /* 0x000fe200078e000b */
        /* <DEDUP_REMOVED lines=24> */
[----:B------:R-:W-:-:S07]  /*1bc0*/  MOV R6, 0x1be0 ;  /* 0x00001be000067802 */ /* 0x000fce0000000f00 */
[----:B------:R-:W-:Y:S05]  /*1bd0*/  CALL.REL.NOINC `($__internal_0_$__cuda_sm20_div_rn_f64_full) ;  /* 0x0000000000607944 */ /* 0x000fea0003c00000 */
[----:B------:R-:W-:Y:S01]  /*1be0*/  IMAD.MOV.U32 R9, RZ, RZ, R8 ;  /* 0x000000ffff097224 */ /* 0x000fe200078e0008 */
[----:B------:R-:W-:-:S07]  /*1bf0*/  MOV R8, R7 ;  /* 0x0000000700087202 */ /* 0x000fce0000000f00 */
.L_x_13:
[----:B------:R-:W-:Y:S01]  /*1c00*/  IMAD.MOV.U32 R6, RZ, RZ, 0x8421084 ;  /* 0x08421084ff067424 */ /* 0x000fe200078e00ff */
[----:B------:R-:W-:Y:S01]  /*1c10*/  UMOV UR8, 0x344d1344 ;  /* 0x344d134400087882 */ /* 0x000fe20000000000 */
[----:B------:R-:W-:Y:S01]  /*1c20*/  IMAD.MOV.U32 R7, RZ, RZ, 0x3fb08421 ;  /* 0x3fb08421ff077424 */ /* 0x000fe200078e00ff */
[----:B------:R-:W-:Y:S01]  /*1c30*/  UMOV UR9, 0x3fe344d1 ;  /* 0x3fe344d100097882 */ /* 0x000fe20000000000 */
[----:B------:R-:W-:Y:S01]  /*1c40*/  DADD R28, -R24, R28 ;  /* 0x00000000181c7229 */ /* 0x000fe2000000011c */
[C---:B------:R-:W-:Y:S01]  /*1c50*/  IMAD.WIDE R22, R4.reuse, 0x4, R22 ;  /* 0x0000000404167825 */ /* 0x040fe200078e0216 */
[C---:B------:R-:W-:Y:S02]  /*1c60*/  LEA R0, R4.reuse, R0, 0x2 ;  /* 0x0000000004007211 */ /* 0x040fe400078e10ff */
[----:B------:R-:W-:Y:S01]  /*1c70*/  DFMA R8, R8, UR8, R6 ;  /* 0x0000000808087c2b */ /* 0x000fe20008000006 */
[----:B------:R-:W-:Y:S02]  /*1c80*/  IMAD.MOV.U32 R14, RZ, RZ, R2 ;  /* 0x000000ffff0e7224 */ /* 0x000fe400078e0002 */
[----:B------:R-:W-:-:S07]  /*1c90*/  IMAD R3, R4, 0x4, R3 ;  /* 0x0000000404037824 */ /* 0x000fce00078e0203 */
[----:B------:R-:W-:Y:S02]  /*1ca0*/  FSEL R6, R8, 5.8399165463125886138e-34, P1 ;  /* 0x0842108408067808 */ /* 0x000fe40000800000 */
[----:B------:R-:W-:-:S06]  /*1cb0*/  FSEL R7, R9, 1.3790322542190551758, P1 ;  /* 0x3fb0842109077808 */ /* 0x000fcc0000800000 */
[----:B------:R-:W-:-:S08]  /*1cc0*/  DMUL R6, R6, R6 ;  /* 0x0000000606067228 */ /* 0x000fd00000000000 */
[----:B------:R-:W-:Y:S01]  /*1cd0*/  DFMA R24, R6, R28, R24 ;  /* 0x0000001c0618722b */ /* 0x000fe20000000018 */
[----:B------:R-:W-:-:S05]  /*1ce0*/  IADD3 R6, PT, PT, R2, 0x1, RZ ;  /* 0x0000000102067810 */ /* 0x000fca0007ffe0ff */
[----:B------:R-:W0:Y:S01]  /*1cf0*/  F2F.F32.F64 R7, R24 ;  /* 0x0000001800077310 */ /* 0x000e220000301000 */
[----:B------:R-:W-:Y:S01]  /*1d00*/  ISETP.GE.AND P0, PT, R6, UR7, PT ;  /* 0x0000000706007c0c */ /* 0x000fe2000bf06270 */
[----:B------:R-:W-:-:S04]  /*1d10*/  VIADD R6, R2, 0x4 ;  /* 0x0000000402067836 */ /* 0x000fc80000000000 */
[----:B------:R-:W-:Y:S01]  /*1d20*/  IMAD.MOV.U32 R2, RZ, RZ, R6 ;  /* 0x000000ffff027224 */ /* 0x000fe200078e0006 */
[----:B0-----:R0:W-:Y:S07]  /*1d30*/  STG.E desc[UR4][R22.64], R7 ;  /* 0x0000000716007986 */ /* 0x0011ee000c101904 */
[----:B------:R-:W-:Y:S05]  /*1d40*/  @!P0 BRA `(.L_x_14) ;  /* 0xfffffff000cc8947 */ /* 0x000fea000383ffff */
[----:B------:R-:W-:Y:S05]  /*1d50*/  EXIT ;  /* 0x000000000000794d */ /* 0x000fea0003800000 */
        .weak           $__internal_0_$__cuda_sm20_div_rn_f64_full
        .type           $__internal_0_$__cuda_sm20_div_rn_f64_full,@function
        .size           $__internal_0_$__cuda_sm20_div_rn_f64_full,(.L_x_60 - $__internal_0_$__cuda_sm20_div_rn_f64_full)
$__internal_0_$__cuda_sm20_div_rn_f64_full:
[C---:B------:R-:W-:Y:S01]  /*1d60*/  FSETP.GEU.AND P0, PT, |R11|.reuse, 1.469367938527859385e-39, PT ;  /* 0x001000000b00780b */ /* 0x040fe20003f0e200 */
[----:B------:R-:W-:Y:S01]  /*1d70*/  IMAD.MOV.U32 R36, RZ, RZ, 0x1 ;  /* 0x00000001ff247424 */ /* 0x000fe200078e00ff */
[----:B------:R-:W-:Y:S01]  /*1d80*/  LOP3.LUT R12, R11, 0x800fffff, RZ, 0xc0, !PT ;  /* 0x800fffff0b0c7812 */ /* 0x000fe200078ec0ff */
[----:B------:R-:W-:Y:S01]  /*1d90*/  IMAD.MOV.U32 R43, RZ, RZ, R8 ;  /* 0x000000ffff2b7224 */ /* 0x000fe200078e0008 */
[----:B------:R-:W-:Y:S01]  /*1da0*/  MOV R10, R9 ;  /* 0x00000009000a7202 */ /* 0x000fe20000000f00 */
[----:B------:R-:W-:Y:S01]  /*1db0*/  IMAD.MOV.U32 R8, RZ, RZ, 0x1ca00000 ;  /* 0x1ca00000ff087424 */ /* 0x000fe200078e00ff */
[----:B------:R-:W-:Y:S01]  /*1dc0*/  LOP3.LUT R13, R12, 0x3ff00000, RZ, 0xfc, !PT ;  /* 0x3ff000000c0d7812 */ /* 0x000fe200078efcff */
[----:B------:R-:W-:Y:S01]  /*1dd0*/  IMAD.MOV.U32 R12, RZ, RZ, R9 ;  /* 0x000000ffff0c7224 */ /* 0x000fe200078e0009 */
[----:B------:R-:W-:Y:S02]  /*1de0*/  MOV R42, R7 ;  /* 0x00000007002a7202 */ /* 0x000fe40000000f00 */
[----:B------:R-:W-:-:S03]  /*1df0*/  LOP3.LUT R7, R43, 0x7ff00000, RZ, 0xc0, !PT ;  /* 0x7ff000002b077812 */ /* 0x000fc600078ec0ff */
[----:B------:R-:W-:Y:S01]  /*1e00*/  @!P0 DMUL R12, R10, 8.98846567431157953865e+307 ;  /* 0x7fe000000a0c8828 */ /* 0x000fe20000000000 */
[----:B------:R-:W-:-:S05]  /*1e10*/  IMAD.MOV.U32 R38, RZ, RZ, R42 ;  /* 0x000000ffff267224 */ /* 0x000fca00078e002a */
[----:B------:R-:W0:Y:S02]  /*1e20*/  MUFU.RCP64H R37, R13 ;  /* 0x0000000d00257308 */ /* 0x000e240000001800 */
[----:B0-----:R-:W-:-:S08]  /*1e30*/  DFMA R40, R36, -R12, 1 ;  /* 0x3ff000002428742b */ /* 0x001fd0000000080c */
[----:B------:R-:W-:-:S08]  /*1e40*/  DFMA R40, R40, R40, R40 ;  /* 0x000000282828722b */ /* 0x000fd00000000028 */
[----:B------:R-:W-:Y:S01]  /*1e50*/  DFMA R40, R36, R40, R36 ;  /* 0x000000282428722b */ /* 0x000fe20000000024 */
[----:B------:R-:W-:-:S04]  /*1e60*/  LOP3.LUT R36, R11, 0x7ff00000, RZ, 0xc0, !PT ;  /* 0x7ff000000b247812 */ /* 0x000fc800078ec0ff */
[----:B------:R-:W-:-:S03]  /*1e70*/  ISETP.GE.U32.AND P2, PT, R7, R36, PT ;  /* 0x000000240700720c */ /* 0x000fc60003f46070 */
[----:B------:R-:W-:Y:S01]  /*1e80*/  DFMA R44, R40, -R12, 1 ;  /* 0x3ff00000282c742b */ /* 0x000fe2000000080c */
[----:B------:R-:W-:Y:S02]  /*1e90*/  SEL R9, R8, 0x63400000, !P2 ;  /* 0x6340000008097807 */ /* 0x000fe40005000000 */
[----:B------:R-:W-:Y:S02]  /*1ea0*/  FSETP.GEU.AND P2, PT, |R43|, 1.469367938527859385e-39, PT ;  /* 0x001000002b00780b */ /* 0x000fe40003f4e200 */
[----:B------:R-:W-:-:S03]  /*1eb0*/  LOP3.LUT R39, R9, 0x800fffff, R43, 0xf8, !PT ;  /* 0x800fffff09277812 */ /* 0x000fc600078ef82b */
[----:B------:R-:W-:Y:S01]  /*1ec0*/  DFMA R40, R40, R44, R40 ;  /* 0x0000002c2828722b */ /* 0x000fe20000000028 */
[----:B------:R-:W-:-:S07]  /*1ed0*/  MOV R9, R7 ;  /* 0x0000000700097202 */ /* 0x000fce0000000f00 */
[----:B------:R-:W-:Y:S05]  /*1ee0*/  @P2 BRA `(.L_x_15) ;  /* 0x0000000000202947 */ /* 0x000fea0003800000 */
[----:B------:R-:W-:Y:S01]  /*1ef0*/  LOP3.LUT R9, R11, 0x7ff00000, RZ, 0xc0, !PT ;  /* 0x7ff000000b097812 */ /* 0x000fe200078ec0ff */
[----:B------:R-:W-:-:S03]  /*1f00*/  IMAD.MOV.U32 R44, RZ, RZ, RZ ;  /* 0x000000ffff2c7224 */ /* 0x000fc600078e00ff */
[----:B------:R-:W-:-:S04]  /*1f10*/  ISETP.GE.U32.AND P2, PT, R7, R9, PT ;  /* 0x000000090700720c */ /* 0x000fc80003f46070 */
[----:B------:R-:W-:-:S04]  /*1f20*/  SEL R9, R8, 0x63400000, !P2 ;  /* 0x6340000008097807 */ /* 0x000fc80005000000 */
[----:B------:R-:W-:-:S04]  /*1f30*/  LOP3.LUT R9, R9, 0x80000000, R43, 0xf8, !PT ;  /* 0x8000000009097812 */ /* 0x000fc800078ef82b */
[----:B------:R-:W-:-:S06]  /*1f40*/  LOP3.LUT R45, R9, 0x100000, RZ, 0xfc, !PT ;  /* 0x00100000092d7812 */ /* 0x000fcc00078efcff */
[----:B------:R-:W-:-:S10]  /*1f50*/  DFMA R38, R38, 2, -R44 ;  /* 0x400000002626782b */ /* 0x000fd4000000082c */
[----:B------:R-:W-:-:S07]  /*1f60*/  LOP3.LUT R9, R39, 0x7ff00000, RZ, 0xc0, !PT ;  /* 0x7ff0000027097812 */ /* 0x000fce00078ec0ff */
.L_x_15:
[----:B------:R-:W-:Y:S01]  /*1f70*/  IADD3 R37, PT, PT, R9, -0x1, RZ ;  /* 0xffffffff09257810 */ /* 0x000fe20007ffe0ff */
[----:B------:R-:W-:Y:S01]  /*1f80*/  DMUL R46, R40, R38 ;  /* 0x00000026282e7228 */ /* 0x000fe20000000000 */
[----:B------:R-:W-:Y:S02]  /*1f90*/  @!P0 LOP3.LUT R36, R13, 0x7ff00000, RZ, 0xc0, !PT ;  /* 0x7ff000000d248812 */ /* 0x000fe400078ec0ff */
[----:B------:R-:W-:-:S03]  /*1fa0*/  ISETP.GT.U32.AND P0, PT, R37, 0x7feffffe, PT ;  /* 0x7feffffe2500780c */ /* 0x000fc60003f04070 */
[----:B------:R-:W-:Y:S02]  /*1fb0*/  VIADD R37, R36, 0xffffffff ;  /* 0xffffffff24257836 */ /* 0x000fe40000000000 */
[----:B------:R-:W-:-:S03]  /*1fc0*/  DFMA R44, R46, -R12, R38 ;  /* 0x8000000c2e2c722b */ /* 0x000fc60000000026 */
[----:B------:R-:W-:-:S05]  /*1fd0*/  ISETP.GT.U32.OR P0, PT, R37, 0x7feffffe, P0 ;  /* 0x7feffffe2500780c */ /* 0x000fca0000704470 */
[----:B------:R-:W-:-:S08]  /*1fe0*/  DFMA R40, R40, R44, R46 ;  /* 0x0000002c2828722b */ /* 0x000fd0000000002e */
[----:B------:R-:W-:Y:S05]  /*1ff0*/  @P0 BRA `(.L_x_16) ;  /* 0x0000000000740947 */ /* 0x000fea0003800000 */
[----:B------:R-:W-:-:S04]  /*2000*/  LOP3.LUT R9, R11, 0x7ff00000, RZ, 0xc0, !PT ;  /* 0x7ff000000b097812 */ /* 0x000fc800078ec0ff */
[CC--:B------:R-:W-:Y:S02]  /*2010*/  VIADDMNMX R36, R7.reuse, -R9.reuse, 0xb9600000, !PT ;  /* 0xb960000007247446 */ /* 0x0c0fe40007800909 */
[----:B------:R-:W-:Y:S02]  /*2020*/  ISETP.GE.U32.AND P0, PT, R7, R9, PT ;  /* 0x000000090700720c */ /* 0x000fe40003f06070 */
[----:B------:R-:W-:Y:S02]  /*2030*/  VIMNMX R36, PT, PT, R36, 0x46a00000, PT ;  /* 0x46a0000024247848 */ /* 0x000fe40003fe0100 */
[----:B------:R-:W-:-:S05]  /*2040*/  SEL R8, R8, 0x63400000, !P0 ;  /* 0x6340000008087807 */ /* 0x000fca0004000000 */
[----:B------:R-:W-:Y:S02]  /*2050*/  IMAD.IADD R8, R36, 0x1, -R8 ;  /* 0x0000000124087824 */ /* 0x000fe400078e0a08 */
[----:B------:R-:W-:-:S03]  /*2060*/  IMAD.MOV.U32 R36, RZ, RZ, RZ ;  /* 0x000000ffff247224 */ /* 0x000fc600078e00ff */
[----:B------:R-:W-:-:S06]  /*2070*/  IADD3 R37, PT, PT, R8, 0x7fe00000, RZ ;  /* 0x7fe0000008257810 */ /* 0x000fcc0007ffe0ff */
[----:B------:R-:W-:-:S10]  /*2080*/  DMUL R44, R40, R36 ;  /* 0x00000024282c7228 */ /* 0x000fd40000000000 */
[----:B------:R-:W-:-:S13]  /*2090*/  FSETP.GTU.AND P0, PT, |R45|, 1.469367938527859385e-39, PT ;  /* 0x001000002d00780b */ /* 0x000fda0003f0c200 */
[----:B------:R-:W-:Y:S05]  /*20a0*/  @P0 BRA `(.L_x_17) ;  /* 0x0000000000a80947 */ /* 0x000fea0003800000 */
[----:B------:R-:W-:Y:S01]  /*20b0*/  DFMA R12, R40, -R12, R38 ;  /* 0x8000000c280c722b */ /* 0x000fe20000000026 */
[----:B------:R-:W-:-:S09]  /*20c0*/  IMAD.MOV.U32 R36, RZ, RZ, RZ ;  /* 0x000000ffff247224 */ /* 0x000fd200078e00ff */
[C---:B------:R-:W-:Y:S02]  /*20d0*/  FSETP.NEU.AND P0, PT, R13.reuse, RZ, PT ;  /* 0x000000ff0d00720b */ /* 0x040fe40003f0d000 */
[----:B------:R-:W-:-:S04]  /*20e0*/  LOP3.LUT R7, R13, 0x80000000, R11, 0x48, !PT ;  /* 0x800000000d077812 */ /* 0x000fc800078e480b */
[----:B------:R-:W-:-:S07]  /*20f0*/  LOP3.LUT R37, R7, R37, RZ, 0xfc, !PT ;  /* 0x0000002507257212 */ /* 0x000fce00078efcff */
[----:B------:R-:W-:Y:S05]  /*2100*/  @!P0 BRA `(.L_x_17) ;  /* 0x0000000000908947 */ /* 0x000fea0003800000 */
[C---:B------:R-:W-:Y:S01]  /*2110*/  IADD3 R11, PT, PT, -R8.reuse, RZ, RZ ;  /* 0x000000ff080b7210 */ /* 0x040fe20007ffe1ff */
[----:B------:R-:W-:Y:S01]  /*2120*/  IMAD.MOV.U32 R10, RZ, RZ, RZ ;  /* 0x000000ffff0a7224 */ /* 0x000fe200078e00ff */
[----:B------:R-:W-:-:S05]  /*2130*/  IADD3 R8, PT, PT, -R8, -0x43300000, RZ ;  /* 0xbcd0000008087810 */ /* 0x000fca0007ffe1ff */
[----:B------:R-:W-:Y:S02]  /*2140*/  DFMA R10, R44, -R10, R40 ;  /* 0x8000000a2c0a722b */ /* 0x000fe40000000028 */
[----:B------:R-:W-:-:S08]  /*2150*/  DMUL.RP R40, R40, R36 ;  /* 0x0000002428287228 */ /* 0x000fd00000008000 */
[----:B------:R-:W-:Y:S02]  /*2160*/  FSETP.NEU.AND P0, PT, |R11|, R8, PT ;  /* 0x000000080b00720b */ /* 0x000fe40003f0d200 */
[----:B------:R-:W-:Y:S02]  /*2170*/  LOP3.LUT R7, R41, R7, RZ, 0x3c, !PT ;  /* 0x0000000729077212 */ /* 0x000fe400078e3cff */
[----:B------:R-:W-:Y:S02]  /*2180*/  FSEL R8, R40, R44, !P0 ;  /* 0x0000002c28087208 */ /* 0x000fe40004000000 */
[----:B------:R-:W-:-:S03]  /*2190*/  FSEL R7, R7, R45, !P0 ;  /* 0x0000002d07077208 */ /* 0x000fc60004000000 */
[----:B------:R-:W-:Y:S01]  /*21a0*/  IMAD.MOV.U32 R44, RZ, RZ, R8 ;  /* 0x000000ffff2c7224 */ /* 0x000fe200078e0008 */
[----:B------:R-:W-:Y:S01]  /*21b0*/  MOV R45, R7 ;  /* 0x00000007002d7202 */ /* 0x000fe20000000f00 */
[----:B------:R-:W-:Y:S06]  /*21c0*/  BRA `(.L_x_17) ;  /* 0x0000000000607947 */ /* 0x000fec0003800000 */
.L_x_16:
[----:B------:R-:W-:-:S14]  /*21d0*/  DSETP.NAN.AND P0, PT, R42, R42, PT ;  /* 0x0000002a2a00722a */ /* 0x000fdc0003f08000 */
[----:B------:R-:W-:Y:S05]  /*21e0*/  @P0 BRA `(.L_x_18) ;  /* 0x00000000004c0947 */ /* 0x000fea0003800000 */
[----:B------:R-:W-:-:S14]  /*21f0*/  DSETP.NAN.AND P0, PT, R10, R10, PT ;  /* 0x0000000a0a00722a */ /* 0x000fdc0003f08000 */
[----:B------:R-:W-:Y:S05]  /*2200*/  @P0 BRA `(.L_x_19) ;  /* 0x0000000000340947 */ /* 0x000fea0003800000 */
[----:B------:R-:W-:Y:S01]  /*2210*/  ISETP.NE.AND P0, PT, R9, R36, PT ;  /* 0x000000240900720c */ /* 0x000fe20003f05270 */
[----:B------:R-:W-:Y:S01]  /*2220*/  IMAD.MOV.U32 R44, RZ, RZ, 0x0 ;  /* 0x00000000ff2c7424 */ /* 0x000fe200078e00ff */
[----:B------:R-:W-:-:S11]  /*2230*/  MOV R45, 0xfff80000 ;  /* 0xfff80000002d7802 */ /* 0x000fd60000000f00 */
[----:B------:R-:W-:Y:S05]  /*2240*/  @!P0 BRA `(.L_x_17) ;  /* 0x0000000000408947 */ /* 0x000fea0003800000 */
[----:B------:R-:W-:Y:S02]  /*2250*/  ISETP.NE.AND P0, PT, R9, 0x7ff00000, PT ;  /* 0x7ff000000900780c */ /* 0x000fe40003f05270 */
[----:B------:R-:W-:Y:S02]  /*2260*/  LOP3.LUT R10, R43, 0x80000000, R11, 0x48, !PT ;  /* 0x800000002b0a7812 */ /* 0x000fe400078e480b */
[----:B------:R-:W-:-:S13]  /*2270*/  ISETP.EQ.OR P0, PT, R36, RZ, !P0 ;  /* 0x000000ff2400720c */ /* 0x000fda0004702670 */
[----:B------:R-:W-:Y:S01]  /*2280*/  @P0 LOP3.LUT R7, R10, 0x7ff00000, RZ, 0xfc, !PT ;  /* 0x7ff000000a070812 */ /* 0x000fe200078efcff */
[----:B------:R-:W-:Y:S01]  /*2290*/  @!P0 IMAD.MOV.U32 R44, RZ, RZ, RZ ;  /* 0x000000ffff2c8224 */ /* 0x000fe200078e00ff */
[----:B------:R-:W-:Y:S01]  /*22a0*/  @!P0 MOV R45, R10 ;  /* 0x0000000a002d8202 */ /* 0x000fe20000000f00 */
[----:B------:R-:W-:Y:S01]  /*22b0*/  @P0 IMAD.MOV.U32 R44, RZ, RZ, RZ ;  /* 0x000000ffff2c0224 */ /* 0x000fe200078e00ff */
[----:B------:R-:W-:Y:S01]  /*22c0*/  @P0 MOV R45, R7 ;  /* 0x00000007002d0202 */ /* 0x000fe20000000f00 */
[----:B------:R-:W-:Y:S06]  /*22d0*/  BRA `(.L_x_17) ;  /* 0x00000000001c7947 */ /* 0x000fec0003800000 */
.L_x_19:
[----:B------:R-:W-:Y:S01]  /*22e0*/  LOP3.LUT R7, R11, 0x80000, RZ, 0xfc, !PT ;  /* 0x000800000b077812 */ /* 0x000fe200078efcff */
[----:B------:R-:W-:-:S03]  /*22f0*/  IMAD.MOV.U32 R44, RZ, RZ, R10 ;  /* 0x000000ffff2c7224 */ /* 0x000fc600078e000a */
[----:B------:R-:W-:Y:S01]  /*2300*/  MOV R45, R7 ;  /* 0x00000007002d7202 */ /* 0x000fe20000000f00 */
[----:B------:R-:W-:Y:S06]  /*2310*/  BRA `(.L_x_17) ;  /* 0x00000000000c7947 */ /* 0x000fec0003800000 */
.L_x_18:
[----:B------:R-:W-:Y:S01]  /*2320*/  LOP3.LUT R7, R43, 0x80000, RZ, 0xfc, !PT ;  /* 0x000800002b077812 */ /* 0x000fe200078efcff */
[----:B------:R-:W-:-:S03]  /*2330*/  IMAD.MOV.U32 R44, RZ, RZ, R42 ;  /* 0x000000ffff2c7224 */ /* 0x000fc600078e002a */
[----:B------:R-:W-:-:S07]  /*2340*/  MOV R45, R7 ;  /* 0x00000007002d7202 */ /* 0x000fce0000000f00 */
.L_x_17:
[----:B------:R-:W-:Y:S01]  /*2350*/  IMAD.MOV.U32 R10, RZ, RZ, R6 ;  /* 0x000000ffff0a7224 */ /* 0x000fe200078e0006 */
[----:B------:R-:W-:Y:S01]  /*2360*/  MOV R11, 0x0 ;  /* 0x00000000000b7802 */ /* 0x000fe20000000f00 */
[----:B------:R-:W-:Y:S01]  /*2370*/  IMAD.MOV.U32 R7, RZ, RZ, R44 ;  /* 0x000000ffff077224 */ /* 0x000fe200078e002c */
[----:B------:R-:W-:Y:S02]  /*2380*/  MOV R8, R45 ;  /* 0x0000002d00087202 */ /* 0x000fe40000000f00 */
[----:B------:R-:W-:Y:S05]  /*2390*/  RET.REL.NODEC R10 `(kama_many_series_one_param_time_major_f32) ;  /* 0xffffffdc0a187950 */ /* 0x000fea0003c3ffff */
.L_x_20:
[----:B------:R-:W-:-:S00]  /*23a0*/  BRA `(.L_x_20) ;  /* 0xfffffffc00fc7947 */ /* 0x000fc0000383ffff */
[----:B------:R-:W-:-:S00]  /*23b0*/  NOP ;  /* 0x0000000000007918 */ /* 0x000fc00000000000 */
        /* <DEDUP_REMOVED lines=12> */
.L_x_60:


//--------------------- .text.kama_batch_prefix_f32 --------------------------
	.section	.text.kama_batch_prefix_f32,"ax",@progbits
	.align	128
        .global         kama_batch_prefix_f32
        .type           kama_batch_prefix_f32,@function
        .size           kama_batch_prefix_f32,(.L_x_61 - kama_batch_prefix_f32)
        .other          kama_batch_prefix_f32,@"STO_CUDA_ENTRY STV_DEFAULT"
kama_batch_prefix_f32:
.text.kama_batch_prefix_f32:
[----:B------:R-:W-:Y:S08]  /*0000*/  LDC R1, c[0x0][0x37c] ;  /* 0x0000df00ff017b82 */ /* 0x000ff00000000800 */
[----:B------:R-:W0:Y:S01]  /*0010*/  S2UR UR20, SR_CTAID.X ;  /* 0x00000000001479c3 */ /* 0x000e220000002500 */
[----:B------:R-:W0:Y:S02]  /*0020*/  LDCU UR4, c[0x0][0x39c] ;  /* 0x00007380ff0477ac */ /* 0x000e240008000800 */
[----:B0-----:R-:W-:-:S06]  /*0030*/  UISETP.GE.AND UP0, UPT, UR20, UR4, UPT ;  /* 0x000000041400728c */ /* 0x001fcc000bf06270 */
[----:B------:R-:W-:-:S13]  /*0040*/  PLOP3.LUT P0, PT, PT, PT, UP0, 0x80, 0x8 ;  /* 0x000000000008781c */ /* 0x000fda0003f0f008 */
[----:B------:R-:W-:Y:S05]  /*0050*/  @P0 EXIT ;  /* 0x000000000000094d */ /* 0x000fea0003800000 */
[----:B------:R-:W0:Y:S01]  /*0060*/  LDCU.64 UR4, c[0x0][0x390] ;  /* 0x00007200ff0477ac */ /* 0x000e220008000a00 */
[----:B------:R-:W1:Y:S01]  /*0070*/  LDCU.64 UR16, c[0x0][0x358] ;  /* 0x00006b00ff1077ac */ /* 0x000e620008000a00 */
[----:B------:R-:W2:Y:S01]  /*0080*/  S2R R0, SR_TID.X ;  /* 0x0000000000007919 */ /* 0x000ea20000002100 */
[----:B------:R-:W2:Y:S01]  /*0090*/  LDCU UR21, c[0x0][0x398] ;  /* 0x00007300ff1577ac */ /* 0x000ea20008000800 */
[----:B0-----:R-:W-:-:S06]  /*00a0*/  UIMAD.WIDE.U32 UR4, UR20, 0x4, UR4 ;  /* 0x00000004140478a5 */ /* 0x001fcc000f8e0004 */
[----:B------:R-:W-:Y:S02]  /*00b0*/  IMAD.U32 R2, RZ, RZ, UR4 ;  /* 0x00000004ff027e24 */ /* 0x000fe4000f8e00ff */
[----:B------:R-:W-:-:S05]  /*00c0*/  IMAD.U32 R3, RZ, RZ, UR5 ;  /* 0x00000005ff037e24 */ /* 0x000fca000f8e00ff */
[----:B-1----:R-:W3:Y:S01]  /*00d0*/  LDG.E.CONSTANT R2, desc[UR16][R2.64] ;  /* 0x0000001002027981 */ /* 0x002ee2000c1e9900 */
[----:B------:R-:W-:Y:S01]  /*00e0*/  BSSY.RECONVERGENT B0, `(.L_x_21) ;  /* 0x000000f000007945 */ /* 0x000fe20003800200 */
[C---:B--2---:R-:W-:Y:S02]  /*00f0*/  ISETP.GE.AND P0, PT, R0.reuse, UR21, PT ;  /* 0x0000001500007c0c */ /* 0x044fe4000bf06270 */
[----:B------:R-:W-:Y:S02]  /*0100*/  ISETP.NE.AND P1, PT, R0, RZ, PT ;  /* 0x000000ff0000720c */ /* 0x000fe40003f25270 */
[----:B---3--:R-:W-:-:S09]  /*0110*/  R2UR UR15, R2 ;  /* 0x00000000020f72ca */ /* 0x008fd200000e0000 */
[----:B------:R-:W-:Y:S06]  /*0120*/  @P0 BRA `(.L_x_22) ;  /* 0x0000000000280947 */ /* 0x000fec0003800000 */
[----:B------:R-:W0:Y:S01]  /*0130*/  LDC R7, c[0x0][0x360] ;  /* 0x0000d800ff077b82 */ /* 0x000e220000000800 */
[----:B------:R-:W-:-:S07]  /*0140*/  IMAD.MOV.U32 R9, RZ, RZ, 0x7fc00000 ;  /* 0x7fc00000ff097424 */ /* 0x000fce00078e00ff */
[----:B------:R-:W1:Y:S02]  /*0150*/  LDC.64 R4, c[0x0][0x3a8] ;  /* 0x0000ea00ff047b82 */ /* 0x000e640000000a00 */
.L_x_23:
[----:B--2---:R-:W-:-:S04]  /*0160*/  IMAD.U32 R3, RZ, RZ, UR21 ;  /* 0x00000015ff037e24 */ /* 0x004fc8000f8e00ff */
[----:B------:R-:W-:Y:S01]  /*0170*/  IMAD R3, R3, UR20, R0 ;  /* 0x0000001403037c24 */ /* 0x000fe2000f8e0200 */
[----:B0-----:R-:W-:-:S03]  /*0180*/  IADD3 R0, PT, PT, R7, R0, RZ ;  /* 0x0000000007007210 */ /* 0x001fc60007ffe0ff */
[----:B-1----:R-:W-:Y:S01]  /*0190*/  IMAD.WIDE R2, R3, 0x4, R4 ;  /* 0x0000000403027825 */ /* 0x002fe200078e0204 */
[----:B------:R-:W-:-:S04]  /*01a0*/  ISETP.GE.AND P0, PT, R0, UR21, PT ;  /* 0x0000001500007c0c */ /* 0x000fc8000bf06270 */
[----:B------:R2:W-:Y:S09]  /*01b0*/  STG.E desc[UR16][R2.64], R9 ;  /* 0x0000000902007986 */ /* 0x0005f2000c101910 */
[----:B------:R-:W-:Y:S05]  /*01c0*/  @!P0 BRA `(.L_x_23) ;  /* 0xfffffffc00e48947 */ /* 0x000fea000383ffff */
.L_x_22:
[----:B------:R-:W-:Y:S05]  /*01d0*/  BSYNC.RECONVERGENT B0 ;  /* 0x0000000000007941 */ /* 0x000fea0003800200 */
.L_x_21:
[----:B------:R-:W-:Y:S06]  /*01e0*/  BAR.SYNC.DEFER_BLOCKING 0x0 ;  /* 0x0000000000007b1d */ /* 0x000fec0000010000 */
[----:B------:R-:W0:Y:S02]  /*01f0*/  LDCU UR10, c[0x0][0x3a0] ;  /* 0x00007400ff0a77ac */ /* 0x000e240008000800 */
[----:B0-----:R-:W-:Y:S05]  /*0200*/  @P1 EXIT ;  /* 0x000000000000194d */ /* 0x001fea0003800000 */
[----:B------:R-:W0:Y:S01]  /*0210*/  LDCU UR14, c[0x0][0x3a0] ;  /* 0x00007400ff0e77ac */ /* 0x000e220008000800 */
[----:B------:R-:W-:-:S04]  /*0220*/  UISETP.GE.AND UP0, UPT, UR15, 0x1, UPT ;  /* 0x000000010f00788c */ /* 0x000fc8000bf06270 */
[----:B0-----:R-:W-:-:S06]  /*0230*/  UISETP.LT.OR UP0, UPT, UR14, URZ, !UP0 ;  /* 0x000000ff0e00728c */ /* 0x001fcc000c701670 */
[----:B------:R-:W-:-:S13]  /*0240*/  PLOP3.LUT P0, PT, PT, PT, UP0, 0x80, 0x8 ;  /* 0x000000000008781c */ /* 0x000fda0003f0f008 */
[----:B------:R-:W-:Y:S05]  /*0250*/  @P0 EXIT ;  /* 0x000000000000094d */ /* 0x000fea0003800000 */
[----:B------:R-:W-:-:S04]  /*0260*/  UIADD3 UR4, UPT, UPT, UR21, -UR14, URZ ;  /* 0x8000000e15047290 */ /* 0x000fc8000fffe0ff */
[----:B------:R-:W-:-:S04]  /*0270*/  UISETP.GE.AND UP0, UPT, UR15, UR4, UPT ;  /* 0x000000040f00728c */ /* 0x000fc8000bf06270 */
[----:B------:R-:W-:-:S06]  /*0280*/  UISETP.GE.OR UP0, UPT, UR14, UR21, UP0 ;  /* 0x000000150e00728c */ /* 0x000fcc0008706670 */
[----:B------:R-:W-:-:S13]  /*0290*/  PLOP3.LUT P0, PT, PT, PT, UP0, 0x80, 0x8 ;  /* 0x000000000008781c */ /* 0x000fda0003f0f008 */
[----:B------:R-:W-:Y:S05]  /*02a0*/  @P0 EXIT ;  /* 0x000000000000094d */ /* 0x000fea0003800000 */
[----:B------:R-:W-:-:S04]  /*02b0*/  UIADD3 UR11, UPT, UPT, UR15, UR14, URZ ;  /* 0x0000000e0f0b7290 */ /* 0x000fc8000fffe0ff */
[----:B------:R-:W-:-:S06]  /*02c0*/  UISETP.GE.AND UP0, UPT, UR11, UR21, UPT ;  /* 0x000000150b00728c */ /* 0x000fcc000bf06270 */
[----:B------:R-:W-:-:S13]  /*02d0*/  PLOP3.LUT P0, PT, PT, PT, UP0, 0x80, 0x8 ;  /* 0x000000000008781c */ /* 0x000fda0003f0f008 */
[----:B------:R-:W-:Y:S05]  /*02e0*/  @P0 EXIT ;  /* 0x000000000000094d */ /* 0x000fea0003800000 */
[----:B------:R-:W0:Y:S02]  /*02f0*/  LDCU.128 UR4, c[0x0][0x380] ;  /* 0x00007000ff0477ac */ /* 0x000e240008000c00 */
[----:B0-----:R-:W-:-:S06]  /*0300*/  UIMAD.WIDE UR8, UR11, 0x4, UR4 ;  /* 0x000000040b0878a5 */ /* 0x001fcc000f8e0204 */
[----:B--2---:R-:W-:Y:S02]  /*0310*/  IMAD.U32 R2, RZ, RZ, UR8 ;  /* 0x00000008ff027e24 */ /* 0x004fe4000f8e00ff */
[----:B------:R-:W-:-:S03]  /*0320*/  IMAD.U32 R3, RZ, RZ, UR9 ;  /* 0x00000009ff037e24 */ /* 0x000fc6000f8e00ff */
[----:B------:R-:W0:Y:S02]  /*0330*/  LDCU.64 UR8, c[0x0][0x3a8] ;  /* 0x00007500ff0877ac */ /* 0x000e240008000a00 */
[----:B------:R-:W2:Y:S01]  /*0340*/  LDG.E.CONSTANT R11, desc[UR16][R2.64] ;  /* 0x00000010020b7981 */ /* 0x000ea2000c1e9900 */
[----:B------:R-:W-:Y:S02]  /*0350*/  UIADD3 UR13, UPT, UPT, UR11, 0x1, URZ ;  /* 0x000000010b0d7890 */ /* 0x000fe4000fffe0ff */
[----:B------:R-:W-:Y:S02]  /*0360*/  UIMAD UR12, UR20, UR21, UR11 ;  /* 0x00000015140c72a4 */ /* 0x000fe4000f8e020b */
[----:B------:R-:W-:Y:S02]  /*0370*/  UISETP.GE.AND UP0, UPT, UR13, UR21, UPT ;  /* 0x000000150d00728c */ /* 0x000fe4000bf06270 */
[----:B------:R-:W-:Y:S02]  /*0380*/  UIMAD.WIDE.U32 UR18, UR11, 0x4, UR6 ;  /* 0x000000040b1278a5 */ /* 0x000fe4000f8e0006 */
[----:B------:R-:W-:-:S02]  /*0390*/  UIMAD.WIDE.U32 UR6, UR14, 0x4, UR6 ;  /* 0x000000040e0678a5 */ /* 0x000fc4000f8e0006 */
[----:B------:R-:W-:Y:S02]  /*03a0*/  PLOP3.LUT P0, PT, PT, PT, UP0, 0x80, 0x8 ;  /* 0x000000000008781c */ /* 0x000fe40003f0f008 */
[----:B------:R-:W-:Y:S01]  /*03b0*/  MOV R4, UR18 ;  /* 0x0000001200047c02 */ /* 0x000fe20008000f00 */
[----:B------:R-:W-:Y:S01]  /*03c0*/  IMAD.U32 R5, RZ, RZ, UR19 ;  /* 0x00000013ff057e24 */ /* 0x000fe2000f8e00ff */
[----:B0-----:R-:W-:Y:S01]  /*03d0*/  UIMAD.WIDE UR8, UR12, 0x4, UR8 ;  /* 0x000000040c0878a5 */ /* 0x001fe2000f8e0208 */
[----:B------:R-:W-:Y:S02]  /*03e0*/  IMAD.U32 R6, RZ, RZ, UR6 ;  /* 0x00000006ff067e24 */ /* 0x000fe4000f8e00ff */
[----:B------:R-:W-:-:S03]  /*03f0*/  IMAD.U32 R7, RZ, RZ, UR7 ;  /* 0x00000007ff077e24 */ /* 0x000fc6000f8e00ff */
[----:B------:R-:W-:Y:S02]  /*0400*/  IMAD.U32 R8, RZ, RZ, UR8 ;  /* 0x00000008ff087e24 */ /* 0x000fe4000f8e00ff */
[----:B------:R-:W-:-:S05]  /*0410*/  IMAD.U32 R9, RZ, RZ, UR9 ;  /* 0x00000009ff097e24 */ /* 0x000fca000f8e00ff */
[----:B--2---:R0:W-:Y:S01]  /*0420*/  STG.E desc[UR16][R8.64], R11 ;  /* 0x0000000b08007986 */ /* 0x0041e2000c101910 */
[----:B------:R-:W-:Y:S05]  /*0430*/  @P0 EXIT ;  /* 0x000000000000094d */ /* 0x000fea0003800000 */
[----:B------:R-:W1:Y:S01]  /*0440*/  LDCU.64 UR6, c[0x0][0x380] ;  /* 0x00007000ff0677ac */ /* 0x000e620008000a00 */
[----:B------:R-:W2:Y:S04]  /*0450*/  LDG.E.CONSTANT R4, desc[UR16][R4.64] ;  /* 0x0000001004047981 */ /* 0x000ea8000c1e9900 */
[----:B------:R-:W2:Y:S01]  /*0460*/  LDG.E.CONSTANT R7, desc[UR16][R6.64] ;  /* 0x0000001006077981 */ /* 0x000ea2000c1e9900 */
[----:B-1----:R-:W-:-:S04]  /*0470*/  ULEA UR6, UP0, UR14, UR6, 0x2 ;  /* 0x000000060e067291 */ /* 0x002fc8000f8010ff */
[----:B------:R-:W-:Y:S02]  /*0480*/  ULEA.HI.X UR7, UR14, UR7, URZ, 0x2, UP0 ;  /* 0x000000070e077291 */ /* 0x000fe400080f14ff */
[----:B------:R-:W-:-:S04]  /*0490*/  IMAD.U32 R2, RZ, RZ, UR6 ;  /* 0x00000006ff027e24 */ /* 0x000fc8000f8e00ff */
[----:B------:R-:W-:-:S05]  /*04a0*/  MOV R3, UR7 ;  /* 0x0000000700037c02 */ /* 0x000fca0008000f00 */
[----:B------:R-:W3:Y:S01]  /*04b0*/  LDG.E.CONSTANT R2, desc[UR16][R2.64] ;  /* 0x0000001002027981 */ /* 0x000ee2000c1e9900 */
[----:B------:R-:W-:-:S04]  /*04c0*/  ULOP3.LUT UR6, URZ, UR15, URZ, 0x33, !UPT ;  /* 0x0000000fff067292 */ /* 0x000fc8000f8e33ff */
[----:B------:R-:W-:-:S04]  /*04d0*/  UIADD3 UR6, UPT, UPT, -UR14, UR6, UR21 ;  /* 0x000000060e067290 */ /* 0x000fc8000fffe115 */
[----:B------:R-:W-:Y:S01]  /*04e0*/  ULOP3.LUT UP0, UR6, UR6, 0x3, URZ, 0xc0, !UPT ;  /* 0x0000000306067892 */ /* 0x000fe2000f80c0ff */
[----:B--2---:R-:W-:Y:S01]  /*04f0*/  FADD R14, R4, -R7 ;  /* 0x80000007040e7221 */ /* 0x004fe20000000000 */
[----:B------:R-:W-:-:S04]  /*0500*/  IMAD.MOV.U32 R7, RZ, RZ, R11 ;  /* 0x000000ffff077224 */ /* 0x000fc800078e000b */
[----:B0-----:R0:W1:Y:S08]  /*0510*/  F2F.F64.F32 R8, R7 ;  /* 0x0000000700087310 */ /* 0x0010700000201800 */
[----:B------:R-:W2:Y:S08]  /*0520*/  F2F.F64.F32 R14, R14 ;  /* 0x0000000e000e7310 */ /* 0x000eb00000201800 */
[----:B---3--:R0:W3:Y:S01]  /*0530*/  F2F.F64.F32 R12, R2 ;  /* 0x00000002000c7310 */ /* 0x0080e20000201800 */
[----:B-12---:R-:W-:Y:S05]  /*0540*/  BRA.U !UP0, `(.L_x_24) ;  /* 0x0000000508347547 */ /* 0x006fea000b800000 */
[----:B------:R-:W1:Y:S01]  /*0550*/  LDC.64 R16, c[0x0][0x3a8] ;  /* 0x0000ea00ff107b82 */ /* 0x000e620000000a00 */
[----:B------:R-:W-:Y:S02]  /*0560*/  UIMAD.WIDE.U32 UR4, UR14, 0x4, UR4 ;  /* 0x000000040e0478a5 */ /* 0x000fe4000f8e0004 */
[----:B------:R-:W-:Y:S02]  /*0570*/  UIADD3 UR12, UPT, UPT, UR12, 0x1, URZ ;  /* 0x000000010c0c7890 */ /* 0x000fe4000fffe0ff */
[----:B------:R-:W-:Y:S01]  /*0580*/  UIADD3 UR15, UP0, UPT, UR4, 0x4, URZ ;  /* 0x00000004040f7890 */ /* 0x000fe2000ff1e0ff */
[----:B------:R-:W2:Y:S03]  /*0590*/  LDCU.64 UR18, c[0x0][0x380] ;  /* 0x00007000ff1277ac */ /* 0x000ea60008000a00 */
[----:B------:R-:W-:Y:S01]  /*05a0*/  IMAD.U32 R11, RZ, RZ, UR12 ;  /* 0x0000000cff0b7e24 */ /* 0x000fe2000f8e00ff */
[----:B------:R-:W-:-:S02]  /*05b0*/  UIADD3.X UR7, UPT, UPT, URZ, UR5, URZ, UP0, !UPT ;  /* 0x00000005ff077290 */ /* 0x000fc400087fe4ff */
[----:B------:R-:W-:Y:S02]  /*05c0*/  UIADD3 UR4, UPT, UPT, UR14, 0x1, URZ ;  /* 0x000000010e047890 */ /* 0x000fe4000fffe0ff */
[----:B------:R-:W-:Y:S01]  /*05d0*/  UIADD3 UR6, UPT, UPT, -UR6, URZ, URZ ;  /* 0x000000ff06067290 */ /* 0x000fe2000fffe1ff */
[----:B------:R-:W-:-:S11]  /*05e0*/  UMOV UR5, UR11 ;  /* 0x0000000b00057c82 */ /* 0x000fd60008000000 */
.L_x_26:
[----:B------:R-:W-:Y:S01]  /*05f0*/  IMAD.U32 R18, RZ, RZ, UR15 ;  /* 0x0000000fff127e24 */ /* 0x000fe2000f8e00ff */
[----:B--2---:R-:W-:Y:S01]  /*0600*/  UIMAD.WIDE UR8, UR13, 0x4, UR18 ;  /* 0x000000040d0878a5 */ /* 0x004fe2000f8e0212 */
[----:B------:R-:W-:-:S05]  /*0610*/  IMAD.U32 R19, RZ, RZ, UR7 ;  /* 0x00000007ff137e24 */ /* 0x000fca000f8e00ff */
[----:B------:R-:W2:Y:S01]  /*0620*/  LDG.E.CONSTANT R18, desc[UR16][R18.64] ;  /* 0x0000001012127981 */ /* 0x000ea2000c1e9900 */
[----:B------:R-:W-:Y:S01]  /*0630*/  MOV R26, UR8 ;  /* 0x00000008001a7c02 */ /* 0x000fe20008000f00 */
[----:B------:R-:W-:-:S05]  /*0640*/  IMAD.U32 R27, RZ, RZ, UR9 ;  /* 0x00000009ff1b7e24 */ /* 0x000fca000f8e00ff */
[----:B----4-:R-:W4:Y:S01]  /*0650*/  LDG.E.CONSTANT R10, desc[UR16][R26.64] ;  /* 0x000000101a0a7981 */ /* 0x010f22000c1e9900 */
[----:B0-----:R-:W-:Y:S01]  /*0660*/  F2F.F64.F32 R2, R7 ;  /* 0x0000000700027310 */ /* 0x001fe20000201800 */
[----:B------:R-:W-:Y:S01]  /*0670*/  UMOV UR10, UR4 ;  /* 0x00000004000a7c82 */ /* 0x000fe20008000000 */
[----:B-1----:R-:W-:-:S06]  /*0680*/  IMAD.WIDE R28, R11, 0x4, R16 ;  /* 0x000000040b1c7825 */ /* 0x002fcc00078e0210 */
[----:B--2---:R-:W3:Y:S08]  /*0690*/  F2F.F64.F32 R22, R18 ;  /* 0x0000001200167310 */ /* 0x004ef00000201800 */
[----:B----4-:R-:W0:Y:S01]  /*06a0*/  F2F.F64.F32 R24, R10 ;  /* 0x0000000a00187310 */ /* 0x010e220000201800 */
[----:B---3--:R-:W-:Y:S02]  /*06b0*/  DADD R4, R22, -R12 ;  /* 0x0000000016047229 */ /* 0x008fe4000000080c */
[----:B0-----:R-:W-:-:S06]  /*06c0*/  DADD R2, R24, -R2 ;  /* 0x0000000018027229 */ /* 0x001fcc0000000802 */
[----:B------:R-:W-:Y:S02]  /*06d0*/  DADD R4, -|R4|, R14 ;  /* 0x0000000004047229 */ /* 0x000fe4000000030e */
[----:B------:R-:W-:-:S06]  /*06e0*/  DADD R12, R24, -R22 ;  /* 0x00000000180c7229 */ /* 0x000fcc0000000816 */
[----:B------:R-:W-:Y:S01]  /*06f0*/  DADD R20, R4, |R2| ;  /* 0x0000000004147229 */ /* 0x000fe20000000402 */
[----:B------:R-:W-:-:S05]  /*0700*/  IMAD.MOV.U32 R2, RZ, RZ, 0x1 ;  /* 0x00000001ff027424 */ /* 0x000fca00078e00ff */
[----:B------:R-:W0:Y:S02]  /*0710*/  MUFU.RCP64H R3, R21 ;  /* 0x0000001500037308 */ /* 0x000e240000001800 */
[C---:B------:R-:W-:Y:S02]  /*0720*/  DSETP.NEU.AND P1, PT, R20.reuse, RZ, PT ;  /* 0x000000ff1400722a */ /* 0x040fe40003f2d000 */
[----:B------:R-:W-:Y:S02]  /*0730*/  IMAD.MOV.U32 R14, RZ, RZ, R20 ;  /* 0x000000ffff0e7224 */ /* 0x000fe400078e0014 */
[----:B------:R-:W-:Y:S01]  /*0740*/  IMAD.MOV.U32 R15, RZ, RZ, R21 ;  /* 0x000000ffff0f7224 */ /* 0x000fe200078e0015 */
[----:B0-----:R-:W-:-:S08]  /*0750*/  DFMA R4, -R20, R2, 1 ;  /* 0x3ff000001404742b */ /* 0x001fd00000000102 */
        /* <DEDUP_REMOVED lines=12> */
[----:B------:R-:W-:Y:S01]  /*0820*/  MOV R2, R4 ;  /* 0x0000000400027202 */ /* 0x000fe20000000f00 */
[----:B------:R-:W-:Y:S01]  /*0830*/  IMAD.MOV.U32 R3, RZ, RZ, R5 ;  /* 0x000000ffff037224 */ /* 0x000fe200078e0005 */
[----:B------:R-:W-:-:S07]  /*0840*/  MOV R0, 0x860 ;  /* 0x0000086000007802 */ /* 0x000fce0000000f00 */
[----:B------:R-:W-:Y:S05]  /*0850*/  CALL.REL.NOINC `($__internal_1_$__cuda_sm20_div_rn_f64_full) ;  /* 0x0000000c00d87944 */ /* 0x000fea0003c00000 */
.L_x_25:
[----:B------:R-:W-:Y:S01]  /*0860*/  IMAD.MOV.U32 R4, RZ, RZ, 0x8421084 ;  /* 0x08421084ff047424 */ /* 0x000fe200078e00ff */
[----:B------:R-:W-:Y:S01]  /*0870*/  UMOV UR8, 0x344d1344 ;  /* 0x344d134400087882 */ /* 0x000fe20000000000 */
[----:B------:R-:W-:Y:S01]  /*0880*/  IMAD.MOV.U32 R5, RZ, RZ, 0x3fb08421 ;  /* 0x3fb08421ff057424 */ /* 0x000fe200078e00ff */
[----:B------:R-:W-:Y:S01]  /*0890*/  UMOV UR9, 0x3fe344d1 ;  /* 0x3fe344d100097882 */ /* 0x000fe20000000000 */
[----:B------:R-:W-:Y:S01]  /*08a0*/  DADD R24, R24, -R8 ;  /* 0x0000000018187229 */ /* 0x000fe20000000808 */
[----:B------:R-:W-:Y:S01]  /*08b0*/  UIADD3 UR15, UP0, UPT, UR15, 0x4, URZ ;  /* 0x000000040f0f7890 */ /* 0x000fe2000ff1e0ff */
[----:B------:R-:W-:Y:S01]  /*08c0*/  VIADD R11, R11, 0x1 ;  /* 0x000000010b0b7836 */ /* 0x000fe20000000000 */
[----:B------:R-:W-:Y:S01]  /*08d0*/  UIADD3 UR6, UPT, UPT, UR6, 0x1, URZ ;  /* 0x0000000106067890 */ /* 0x000fe2000fffe0ff */
[----:B------:R-:W-:Y:S01]  /*08e0*/  DFMA R2, R2, UR8, R4 ;  /* 0x0000000802027c2b */ /* 0x000fe20008000004 */
[----:B------:R-:W-:Y:S01]  /*08f0*/  UIADD3.X UR7, UPT, UPT, URZ, UR7, URZ, UP0, !UPT ;  /* 0x00000007ff077290 */ /* 0x000fe200087fe4ff */
[----:B------:R-:W-:Y:S01]  /*0900*/  MOV R7, R10 ;  /* 0x0000000a00077202 */ /* 0x000fe20000000f00 */
[----:B------:R-:W-:Y:S01]  /*0910*/  UISETP.NE.AND UP0, UPT, UR6, URZ, UPT ;  /* 0x000000ff0600728c */ /* 0x000fe2000bf05270 */
[----:B------:R-:W-:Y:S01]  /*0920*/  IMAD.MOV.U32 R12, RZ, RZ, R22 ;  /* 0x000000ffff0c7224 */ /* 0x000fe200078e0016 */
[----:B------:R-:W-:Y:S01]  /*0930*/  UIADD3 UR13, UPT, UPT, UR13, 0x1, URZ ;  /* 0x000000010d0d7890 */ /* 0x000fe2000fffe0ff */
[----:B------:R-:W-:Y:S01]  /*0940*/  IMAD.MOV.U32 R13, RZ, RZ, R23 ;  /* 0x000000ffff0d7224 */ /* 0x000fe200078e0017 */
[----:B------:R-:W-:-:S02]  /*0950*/  UIADD3 UR5, UPT, UPT, UR5, 0x1, URZ ;  /* 0x0000000105057890 */ /* 0x000fc4000fffe0ff */
[----:B------:R-:W-:Y:S01]  /*0960*/  UIADD3 UR4, UPT, UPT, UR10, 0x1, URZ ;  /* 0x000000010a047890 */ /* 0x000fe2000fffe0ff */
[----:B------:R-:W-:Y:S02]  /*0970*/  FSEL R2, R2, 5.8399165463125886138e-34, P1 ;  /* 0x0842108402027808 */ /* 0x000fe40000800000 */
[----:B------:R-:W-:-:S06]  /*0980*/  FSEL R3, R3, 1.3790322542190551758, P1 ;  /* 0x3fb0842103037808 */ /* 0x000fcc0000800000 */
[----:B------:R-:W-:-:S08]  /*0990*/  DMUL R2, R2, R2 ;  /* 0x0000000202027228 */ /* 0x000fd00000000000 */
[----:B------:R-:W-:-:S06]  /*09a0*/  DFMA R8, R2, R24, R8 ;  /* 0x000000180208722b */ /* 0x000fcc0000000008 */
[----:B------:R-:W0:Y:S02]  /*09b0*/  F2F.F32.F64 R3, R8 ;  /* 0x0000000800037310 */ /* 0x000e240000301000 */
[----:B0-----:R4:W-:Y:S01]  /*09c0*/  STG.E desc[UR16][R28.64], R3 ;  /* 0x000000031c007986 */ /* 0x0019e2000c101910 */
[----:B------:R-:W-:Y:S05]  /*09d0*/  BRA.U UP0, `(.L_x_26) ;  /* 0xfffffffd00047547 */ /* 0x000fea000b83ffff */
[----:B------:R-:W-:Y:S01]  /*09e0*/  IMAD.MOV.U32 R7, RZ, RZ, R10 ;  /* 0x000000ffff077224 */ /* 0x000fe200078e000a */
[----:B------:R-:W-:Y:S01]  /*09f0*/  MOV R13, R23 ;  /* 0x00000017000d7202 */ /* 0x000fe20000000f00 */
[----:B------:R-:W-:Y:S01]  /*0a00*/  IMAD.MOV.U32 R12, RZ, RZ, R22 ;  /* 0x000000ffff0c7224 */ /* 0x000fe200078e0016 */
[----:B------:R-:W-:-:S12]  /*0a10*/  UIADD3 UR13, UPT, UPT, UR5, 0x1, URZ ;  /* 0x00000001050d7890 */ /* 0x000fd8000fffe0ff */
.L_x_24:
[----:B------:R-:W1:Y:S02]  /*0a20*/  LDCU UR8, c[0x0][0x398] ;  /* 0x00007300ff0877ac */ /* 0x000e640008000800 */
[----:B-1----:R-:W-:-:S04]  /*0a30*/  UIADD3 UR4, UPT, UPT, -UR11, -0x2, UR8 ;  /* 0xfffffffe0b047890 */ /* 0x002fc8000fffe108 */
[----:B------:R-:W-:-:S06]  /*0a40*/  UISETP.GE.U32.AND UP0, UPT, UR4, 0x3, UPT ;  /* 0x000000030400788c */ /* 0x000fcc000bf06070 */
[----:B------:R-:W-:-:S13]  /*0a50*/  PLOP3.LUT P0, PT, PT, PT, UP0, 0x80, 0x8 ;  /* 0x000000000008781c */ /* 0x000fda0003f0f008 */
[----:B------:R-:W-:Y:S05]  /*0a60*/  @!P0 EXIT ;  /* 0x000000000000894d */ /* 0x000fea0003800000 */
[----:B------:R-:W1:Y:S01]  /*0a70*/  LDCU.64 UR4, c[0x0][0x380] ;  /* 0x00007000ff0477ac */ /* 0x000e620008000a00 */
[----:B------:R-:W2:Y:S01]  /*0a80*/  LDCU.64 UR6, c[0x0][0x3a8] ;  /* 0x00007500ff0677ac */ /* 0x000ea20008000a00 */
[----:B------:R-:W0:Y:S01]  /*0a90*/  LDCU UR9, c[0x0][0x398] ;  /* 0x00007300ff0977ac */ /* 0x000e220008000800 */
[----:B------:R-:W-:Y:S02]  /*0aa0*/  UIMAD UR8, UR20, UR8, UR13 ;  /* 0x00000008140872a4 */ /* 0x000fe4000f8e020d */
[----:B-1----:R-:W-:-:S04]  /*0ab0*/  UIADD3 UR4, UP0, UPT, UR4, 0x8, URZ ;  /* 0x0000000804047890 */ /* 0x002fc8000ff1e0ff */
[----:B------:R-:W-:Y:S02]  /*0ac0*/  UIADD3.X UR5, UPT, UPT, URZ, UR5, URZ, UP0, !UPT ;  /* 0x00000005ff057290 */ /* 0x000fe400087fe4ff */
[----:B--2---:R-:W-:Y:S02]  /*0ad0*/  UIADD3 UR6, UP0, UPT, UR6, 0x8, URZ ;  /* 0x0000000806067890 */ /* 0x004fe4000ff1e0ff */
[----:B------:R-:W-:Y:S02]  /*0ae0*/  UIMAD.WIDE.U32 UR14, UR10, 0x4, UR4 ;  /* 0x000000040a0e78a5 */ /* 0x000fe4000f8e0004 */
[----:B------:R-:W-:-:S04]  /*0af0*/  UIADD3.X UR7, UPT, UPT, URZ, UR7, URZ, UP0, !UPT ;  /* 0x00000007ff077290 */ /* 0x000fc800087fe4ff */
[----:B0-----:R-:W-:Y:S02]  /*0b00*/  IMAD.U32 R2, RZ, RZ, UR14 ;  /* 0x0000000eff027e24 */ /* 0x001fe4000f8e00ff */
[----:B------:R-:W-:Y:S02]  /*0b10*/  IMAD.U32 R5, RZ, RZ, UR15 ;  /* 0x0000000fff057e24 */ /* 0x000fe4000f8e00ff */
[----:B----4-:R-:W-:Y:S01]  /*0b20*/  IMAD.U32 R3, RZ, RZ, UR15 ;  /* 0x0000000fff037e24 */ /* 0x010fe2000f8e00ff */
[----:B------:R-:W-:Y:S01]  /*0b30*/  MOV R16, R2 ;  /* 0x0000000200107202 */ /* 0x000fe20000000f00 */
[----:B------:R-:W-:Y:S02]  /*0b40*/  IMAD.U32 R4, RZ, RZ, UR14 ;  /* 0x0000000eff047e24 */ /* 0x000fe4000f8e00ff */
[----:B------:R-:W-:-:S07]  /*0b50*/  IMAD.MOV.U32 R17, RZ, RZ, R5 ;  /* 0x000000ffff117224 */ /* 0x000fce00078e0005 */
.L_x_31:
[----:B------:R-:W-:Y:S01]  /*0b60*/  UIMAD.WIDE UR10, UR13, 0x4, UR4 ;  /* 0x000000040d0a78a5 */ /* 0x000fe2000f8e0204 */
[----:B------:R-:W2:Y:S05]  /*0b70*/  LDG.E.CONSTANT R10, desc[UR16][R16.64+-0x4] ;  /* 0xfffffc10100a7981 */ /* 0x000eaa000c1e9900 */
[----:B------:R-:W-:Y:S02]  /*0b80*/  IMAD.U32 R18, RZ, RZ, UR10 ;  /* 0x0000000aff127e24 */ /* 0x000fe4000f8e00ff */
[----:B------:R-:W-:-:S05]  /*0b90*/  IMAD.U32 R19, RZ, RZ, UR11 ;  /* 0x0000000bff137e24 */ /* 0x000fca000f8e00ff */
[----:B------:R-:W4:Y:S01]  /*0ba0*/  LDG.E.CONSTANT R18, desc[UR16][R18.64+-0x8] ;  /* 0xfffff81012127981 */ /* 0x000f22000c1e9900 */
[----:B0-----:R-:W-:Y:S01]  /*0bb0*/  F2F.F64.F32 R2, R7 ;  /* 0x0000000700027310 */ /* 0x001fe20000201800 */
[----:B------:R-:W-:-:S07]  /*0bc0*/  UIMAD.WIDE UR14, UR8, 0x4, UR6 ;  /* 0x00000004080e78a5 */ /* 0x000fce000f8e0206 */
[----:B--2---:R-:W3:Y:S08]  /*0bd0*/  F2F.F64.F32 R10, R10 ;  /* 0x0000000a000a7310 */ /* 0x004ef00000201800 */
[----:B----4-:R-:W0:Y:S01]  /*0be0*/  F2F.F64.F32 R28, R18 ;  /* 0x00000012001c7310 */ /* 0x010e220000201800 */
[----:B---3--:R-:W-:-:S08]  /*0bf0*/  DADD R12, R10, -R12 ;  /* 0x000000000a0c7229 */ /* 0x008fd0000000080c */
[----:B------:R-:W-:Y:S02]  /*0c00*/  DADD R12, -|R12|, R14 ;  /* 0x000000000c0c7229 */ /* 0x000fe4000000030e */
[----:B0-----:R-:W-:Y:S02]  /*0c10*/  DADD R2, -R2, R28 ;  /* 0x0000000002027229 */ /* 0x001fe4000000011c */
[----:B------:R-:W-:-:S06]  /*0c20*/  DADD R14, R28, -R10 ;  /* 0x000000001c0e7229 */ /* 0x000fcc000000080a */
[----:B------:R-:W-:Y:S01]  /*0c30*/  DADD R12, R12, |R2| ;  /* 0x000000000c0c7229 */ /* 0x000fe20000000402 */
[----:B------:R-:W-:-:S05]  /*0c40*/  MOV R2, 0x1 ;  /* 0x0000000100027802 */ /* 0x000fca0000000f00 */
[----:B------:R-:W0:Y:S02]  /*0c50*/  MUFU.RCP64H R3, R13 ;  /* 0x0000000d00037308 */ /* 0x000e240000001800 */
[C---:B------:R-:W-:Y:S02]  /*0c60*/  DSETP.NEU.AND P1, PT, R12.reuse, RZ, PT ;  /* 0x000000ff0c00722a */ /* 0x040fe40003f2d000 */
        /* <DEDUP_REMOVED lines=16> */
[----:B------:R-:W-:Y:S01]  /*0d70*/  MOV R0, 0xda0 ;  /* 0x00000da000007802 */ /* 0x000fe20000000f00 */
[----:B------:R-:W-:-:S07]  /*0d80*/  IMAD.MOV.U32 R20, RZ, RZ, R12 ;  /* 0x000000ffff147224 */ /* 0x000fce00078e000c */
[----:B------:R-:W-:Y:S05]  /*0d90*/  CALL.REL.NOINC `($__internal_1_$__cuda_sm20_div_rn_f64_full) ;  /* 0x0000000800887944 */ /* 0x000fea0003c00000 */
.L_x_27:
[----:B------:R-:W2:Y:S01]  /*0da0*/  LDG.E.CONSTANT R22, desc[UR16][R16.64] ;  /* 0x0000001010167981 */ /* 0x000ea2000c1e9900 */
[----:B------:R-:W-:Y:S02]  /*0db0*/  IMAD.U32 R18, RZ, RZ, UR10 ;  /* 0x0000000aff127e24 */ /* 0x000fe4000f8e00ff */
[----:B------:R-:W-:-:S05]  /*0dc0*/  IMAD.U32 R19, RZ, RZ, UR11 ;  /* 0x0000000bff137e24 */ /* 0x000fca000f8e00ff */
[----:B------:R-:W3:Y:S01]  /*0dd0*/  LDG.E.CONSTANT R14, desc[UR16][R18.64+-0x4] ;  /* 0xfffffc10120e7981 */ /* 0x000ee2000c1e9900 */
[----:B------:R-:W-:Y:S01]  /*0de0*/  IMAD.MOV.U32 R4, RZ, RZ, 0x1 ;  /* 0x00000001ff047424 */ /* 0x000fe200078e00ff */
[----:B------:R-:W-:Y:S01]  /*0df0*/  UMOV UR18, 0x344d1344 ;  /* 0x344d134400127882 */ /* 0x000fe20000000000 */
[----:B------:R-:W-:Y:S01]  /*0e00*/  UMOV UR19, 0x3fe344d1 ;  /* 0x3fe344d100137882 */ /* 0x000fe20000000000 */
[----:B--2---:R-:W0:Y:S08]  /*0e10*/  F2F.F64.F32 R22, R22 ;  /* 0x0000001600167310 */ /* 0x004e300000201800 */
[----:B---3--:R-:W1:Y:S01]  /*0e20*/  F2F.F64.F32 R14, R14 ;  /* 0x0000000e000e7310 */ /* 0x008e620000201800 */
[----:B0-----:R-:W-:-:S08]  /*0e30*/  DADD R10, -R10, R22 ;  /* 0x000000000a0a7229 */ /* 0x001fd00000000116 */
[----:B------:R-:W-:Y:S02]  /*0e40*/  DADD R10, R12, -|R10| ;  /* 0x000000000c0a7229 */ /* 0x000fe40000000c0a */
[C---:B-1----:R-:W-:Y:S02]  /*0e50*/  DADD R24, -R28.reuse, R14 ;  /* 0x000000001c187229 */ /* 0x042fe4000000010e */
[----:B------:R-:W-:-:S06]  /*0e60*/  DADD R28, R28, -R8 ;  /* 0x000000001c1c7229 */ /* 0x000fcc0000000808 */
[----:B------:R-:W-:Y:S01]  /*0e70*/  DADD R24, R10, |R24| ;  /* 0x000000000a187229 */ /* 0x000fe20000000418 */
[----:B------:R-:W-:Y:S01]  /*0e80*/  MOV R10, 0x8421084 ;  /* 0x08421084000a7802 */ /* 0x000fe20000000f00 */
[----:B------:R-:W-:-:S04]  /*0e90*/  IMAD.MOV.U32 R11, RZ, RZ, 0x3fb08421 ;  /* 0x3fb08421ff0b7424 */ /* 0x000fc800078e00ff */
[----:B------:R-:W0:Y:S02]  /*0ea0*/  MUFU.RCP64H R5, R25 ;  /* 0x0000001900057308 */ /* 0x000e240000001800 */
[----:B------:R-:W-:Y:S02]  /*0eb0*/  DFMA R2, R2, UR18, R10 ;  /* 0x0000001202027c2b */ /* 0x000fe4000800000a */
[----:B------:R-:W-:-:S08]  /*0ec0*/  DADD R10, R14, -R22 ;  /* 0x000000000e0a7229 */ /* 0x000fd00000000816 */
[----:B------:R-:W-:Y:S02]  /*0ed0*/  FSEL R2, R2, 5.8399165463125886138e-34, P1 ;  /* 0x0842108402027808 */ /* 0x000fe40000800000 */
[----:B------:R-:W-:Y:S01]  /*0ee0*/  FSEL R3, R3, 1.3790322542190551758, P1 ;  /* 0x3fb0842103037808 */ /* 0x000fe20000800000 */
[C---:B------:R-:W-:Y:S02]  /*0ef0*/  DSETP.NEU.AND P1, PT, R24.reuse, RZ, PT ;  /* 0x000000ff1800722a */ /* 0x040fe40003f2d000 */
[----:B0-----:R-:W-:-:S03]  /*0f00*/  DFMA R6, -R24, R4, 1 ;  /* 0x3ff000001806742b */ /* 0x001fc60000000104 */
[----:B------:R-:W-:-:S05]  /*0f10*/  DMUL R12, R2, R2 ;  /* 0x00000002020c7228 */ /* 0x000fca0000000000 */
[----:B------:R-:W-:-:S03]  /*0f20*/  DFMA R6, R6, R6, R6 ;  /* 0x000000060606722b */ /* 0x000fc60000000006 */
[----:B------:R-:W-:-:S05]  /*0f30*/  DFMA R12, R12, R28, R8 ;  /* 0x0000001c0c0c722b */ /* 0x000fca0000000008 */
[----:B------:R-:W-:Y:S01]  /*0f40*/  DFMA R6, R4, R6, R4 ;  /* 0x000000060406722b */ /* 0x000fe20000000004 */
[----:B------:R-:W0:Y:S07]  /*0f50*/  F2F.F32.F64 R9, R12 ;  /* 0x0000000c00097310 */ /* 0x000e2e0000301000 */
[----:B------:R-:W-:-:S08]  /*0f60*/  DFMA R4, -R24, R6, 1 ;  /* 0x3ff000001804742b */ /* 0x000fd00000000106 */
[----:B------:R-:W-:-:S08]  /*0f70*/  DFMA R4, R6, R4, R6 ;  /* 0x000000040604722b */ /* 0x000fd00000000006 */
[----:B------:R-:W-:-:S08]  /*0f80*/  DMUL R2, |R10|, R4 ;  /* 0x000000040a027228 */ /* 0x000fd00000000200 */
[----:B------:R-:W-:-:S08]  /*0f90*/  DFMA R6, -R24, R2, |R10| ;  /* 0x000000021806722b */ /* 0x000fd0000000050a */
[----:B------:R-:W-:Y:S01]  /*0fa0*/  DFMA R2, R4, R6, R2 ;  /* 0x000000060402722b */ /* 0x000fe20000000002 */
[----:B------:R-:W-:Y:S01]  /*0fb0*/  IMAD.U32 R6, RZ, RZ, UR14 ;  /* 0x0000000eff067e24 */ /* 0x000fe2000f8e00ff */
[----:B------:R-:W-:Y:S01]  /*0fc0*/  DADD R4, -RZ, |R10| ;  /* 0x00000000ff047229 */ /* 0x000fe2000000050a */
[----:B------:R-:W-:-:S05]  /*0fd0*/  IMAD.U32 R7, RZ, RZ, UR15 ;  /* 0x0000000fff077e24 */ /* 0x000fca000f8e00ff */
[----:B0-----:R0:W-:Y:S02]  /*0fe0*/  STG.E desc[UR16][R6.64+-0x8], R9 ;  /* 0xfffff80906007986 */ /* 0x0011e4000c101910 */
[----:B------:R-:W-:Y:S02]  /*0ff0*/  FFMA R0, RZ, R25, R3 ;  /* 0x00000019ff007223 */ /* 0x000fe40000000003 */
[----:B------:R-:W-:-:S03]  /*1000*/  FSETP.GEU.AND P2, PT, |R5|, 6.5827683646048100446e-37, PT ;  /* 0x036000000500780b */ /* 0x000fc60003f4e200 */
[----:B------:R-:W-:-:S13]  /*1010*/  FSETP.GT.AND P0, PT, |R0|, 1.469367938527859385e-39, PT ;  /* 0x001000000000780b */ /* 0x000fda0003f04200 */
[----:B0-----:R-:W-:Y:S05]  /*1020*/  @P0 BRA P2, `(.L_x_28) ;  /* 0x0000000000180947 */ /* 0x001fea0001000000 */
[----:B------:R-:W-:Y:S01]  /*1030*/  MOV R2, R4 ;  /* 0x0000000400027202 */ /* 0x000fe20000000f00 */
[----:B------:R-:W-:Y:S01]  /*1040*/  IMAD.MOV.U32 R3, RZ, RZ, R5 ;  /* 0x000000ffff037224 */ /* 0x000fe200078e0005 */
[----:B------:R-:W-:Y:S01]  /*1050*/  MOV R0, 0x1090 ;  /* 0x0000109000007802 */ /* 0x000fe20000000f00 */
[----:B------:R-:W-:Y:S02]  /*1060*/  IMAD.MOV.U32 R20, RZ, RZ, R24 ;  /* 0x000000ffff147224 */ /* 0x000fe400078e0018 */
[----:B------:R-:W-:-:S07]  /*1070*/  IMAD.MOV.U32 R21, RZ, RZ, R25 ;  /* 0x000000ffff157224 */ /* 0x000fce00078e0019 */
[----:B------:R-:W-:Y:S05]  /*1080*/  CALL.REL.NOINC `($__internal_1_$__cuda_sm20_div_rn_f64_full) ;  /* 0x0000000400cc7944 */ /* 0x000fea0003c00000 */
.L_x_28:
[----:B------:R-:W2:Y:S01]  /*1090*/  LDG.E.CONSTANT R10, desc[UR16][R16.64+0x4] ;  /* 0x00000410100a7981 */ /* 0x000ea2000c1e9900 */
[----:B------:R-:W-:Y:S01]  /*10a0*/  MOV R18, UR10 ;  /* 0x0000000a00127c02 */ /* 0x000fe20008000f00 */
[----:B------:R-:W-:-:S05]  /*10b0*/  IMAD.U32 R19, RZ, RZ, UR11 ;  /* 0x0000000bff137e24 */ /* 0x000fca000f8e00ff */
[----:B------:R0:W3:Y:S01]  /*10c0*/  LDG.E.CONSTANT R8, desc[UR16][R18.64] ;  /* 0x0000001012087981 */ /* 0x0000e2000c1e9900 */
[----:B------:R-:W-:Y:S01]  /*10d0*/  UMOV UR18, 0x344d1344 ;  /* 0x344d134400127882 */ /* 0x000fe20000000000 */
[----:B------:R-:W-:Y:S01]  /*10e0*/  UMOV UR19, 0x3fe344d1 ;  /* 0x3fe344d100137882 */ /* 0x000fe20000000000 */
[----:B0-----:R-:W-:Y:S01]  /*10f0*/  IMAD.MOV.U32 R18, RZ, RZ, 0x8421084 ;  /* 0x08421084ff127424 */ /* 0x001fe200078e00ff */
[----:B------:R-:W-:-:S06]  /*1100*/  MOV R19, 0x3fb08421 ;  /* 0x3fb0842100137802 */ /* 0x000fcc0000000f00 */
[----:B------:R-:W-:-:S10]  /*1110*/  DFMA R2, R2, UR18, R18 ;  /* 0x0000001202027c2b */ /* 0x000fd40008000012 */
[----:B------:R-:W-:Y:S02]  /*1120*/  FSEL R2, R2, 5.8399165463125886138e-34, P1 ;  /* 0x0842108402027808 */ /* 0x000fe40000800000 */
[----:B------:R-:W-:Y:S01]  /*1130*/  FSEL R3, R3, 1.3790322542190551758, P1 ;  /* 0x3fb0842103037808 */ /* 0x000fe20000800000 */
[----:B--2---:R-:W0:Y:S08]  /*1140*/  F2F.F64.F32 R10, R10 ;  /* 0x0000000a000a7310 */ /* 0x004e300000201800 */
[----:B---3--:R-:W1:Y:S01]  /*1150*/  F2F.F64.F32 R8, R8 ;  /* 0x0000000800087310 */ /* 0x008e620000201800 */
[----:B0-----:R-:W-:-:S08]  /*1160*/  DADD R22, -R22, R10 ;  /* 0x0000000016167229 */ /* 0x001fd0000000010a */
[----:B------:R-:W-:Y:S02]  /*1170*/  DADD R22, R24, -|R22| ;  /* 0x0000000018167229 */ /* 0x000fe40000000c16 */
[----:B-1----:R-:W-:Y:S02]  /*1180*/  DADD R4, -R14, R8 ;  /* 0x000000000e047229 */ /* 0x002fe40000000108 */
[----:B------:R-:W-:-:S06]  /*1190*/  DADD R18, R8, -R10 ;  /* 0x0000000008127229 */ /* 0x000fcc000000080a */
[----:B------:R-:W-:Y:S01]  /*11a0*/  DADD R22, R22, |R4| ;  /* 0x0000000016167229 */ /* 0x000fe20000000404 */
[----:B------:R-:W-:-:S05]  /*11b0*/  IMAD.MOV.U32 R4, RZ, RZ, 0x1 ;  /* 0x00000001ff047424 */ /* 0x000fca00078e00ff */
[----:B------:R-:W0:Y:S02]  /*11c0*/  MUFU.RCP64H R5, R23 ;  /* 0x0000001700057308 */ /* 0x000e240000001800 */
[C---:B------:R-:W-:Y:S02]  /*11d0*/  DSETP.NEU.AND P1, PT, R22.reuse, RZ, PT ;  /* 0x000000ff1600722a */ /* 0x040fe40003f2d000 */
[----:B0-----:R-:W-:-:S08]  /*11e0*/  DFMA R6, -R22, R4, 1 ;  /* 0x3ff000001606742b */ /* 0x001fd00000000104 */
[----:B------:R-:W-:-:S08]  /*11f0*/  DFMA R6, R6, R6, R6 ;  /* 0x000000060606722b */ /* 0x000fd00000000006 */
[----:B------:R-:W-:-:S08]  /*1200*/  DFMA R6, R4, R6, R4 ;  /* 0x000000060406722b */ /* 0x000fd00000000004 */
[----:B------:R-:W-:-:S08]  /*1210*/  DFMA R4, -R22, R6, 1 ;  /* 0x3ff000001604742b */ /* 0x000fd00000000106 */
[----:B------:R-:W-:Y:S02]  /*1220*/  DFMA R6, R6, R4, R6 ;  /* 0x000000040606722b */ /* 0x000fe40000000006 */
[----:B------:R-:W-:Y:S02]  /*1230*/  DADD R4, -R12, R14 ;  /* 0x000000000c047229 */ /* 0x000fe4000000010e */
[----:B------:R-:W-:-:S04]  /*1240*/  DMUL R14, R2, R2 ;  /* 0x00000002020e7228 */ /* 0x000fc80000000000 */
[----:B------:R-:W-:-:S04]  /*1250*/  DMUL R2, |R18|, R6 ;  /* 0x0000000612027228 */ /* 0x000fc80000000200 */
[----:B------:R-:W-:-:S04]  /*1260*/  DFMA R14, R14, R4, R12 ;  /* 0x000000040e0e722b */ /* 0x000fc8000000000c */
[----:B------:R-:W-:Y:S02]  /*1270*/  DFMA R4, -R22, R2, |R18| ;  /* 0x000000021604722b */ /* 0x000fe40000000512 */
[----:B------:R-:W0:Y:S06]  /*1280*/  F2F.F32.F64 R13, R14 ;  /* 0x0000000e000d7310 */ /* 0x000e2c0000301000 */
        /* <DEDUP_REMOVED lines=9> */
[----:B------:R-:W-:Y:S01]  /*1320*/  IMAD.MOV.U32 R2, RZ, RZ, R4 ;  /* 0x000000ffff027224 */ /* 0x000fe200078e0004 */
[----:B------:R-:W-:Y:S01]  /*1330*/  MOV R3, R5 ;  /* 0x0000000500037202 */ /* 0x000fe20000000f00 */
[----:B------:R-:W-:Y:S01]  /*1340*/  IMAD.MOV.U32 R20, RZ, RZ, R22 ;  /* 0x000000ffff147224 */ /* 0x000fe200078e0016 */
[----:B------:R-:W-:Y:S01]  /*1350*/  MOV R0, 0x1380 ;  /* 0x0000138000007802 */ /* 0x000fe20000000f00 */
[----:B------:R-:W-:-:S07]  /*1360*/  IMAD.MOV.U32 R21, RZ, RZ, R23 ;  /* 0x000000ffff157224 */ /* 0x000fce00078e0017 */
[----:B------:R-:W-:Y:S05]  /*1370*/  CALL.REL.NOINC `($__internal_1_$__cuda_sm20_div_rn_f64_full) ;  /* 0x0000000400107944 */ /* 0x000fea0003c00000 */
.L_x_29:
[----:B------:R-:W2:Y:S01]  /*1380*/  LDG.E.CONSTANT R12, desc[UR16][R16.64+0x8] ;  /* 0x00000810100c7981 */ /* 0x000ea2000c1e9900 */
[----:B------:R-:W-:Y:S01]  /*1390*/  MOV R7, UR11 ;  /* 0x0000000b00077c02 */ /* 0x000fe20008000f00 */
[----:B------:R-:W-:-:S05]  /*13a0*/  IMAD.U32 R6, RZ, RZ, UR10 ;  /* 0x0000000aff067e24 */ /* 0x000fca000f8e00ff */
[----:B------:R-:W3:Y:S01]  /*13b0*/  LDG.E.CONSTANT R7, desc[UR16][R6.64+0x4] ;  /* 0x0000041006077981 */ /* 0x000ee2000c1e9900 */
[----:B------:R-:W-:Y:S01]  /*13c0*/  IMAD.MOV.U32 R4, RZ, RZ, 0x1 ;  /* 0x00000001ff047424 */ /* 0x000fe200078e00ff */
[----:B------:R-:W-:Y:S01]  /*13d0*/  UMOV UR10, 0x344d1344 ;  /* 0x344d1344000a7882 */ /* 0x000fe20000000000 */
[----:B------:R-:W-:Y:S01]  /*13e0*/  IMAD.MOV.U32 R18, RZ, RZ, 0x8421084 ;  /* 0x08421084ff127424 */ /* 0x000fe200078e00ff */
[----:B------:R-:W-:Y:S01]  /*13f0*/  UMOV UR11, 0x3fe344d1 ;  /* 0x3fe344d1000b7882 */ /* 0x000fe20000000000 */
[----:B------:R-:W-:-:S06]  /*1400*/  IMAD.MOV.U32 R19, RZ, RZ, 0x3fb08421 ;  /* 0x3fb08421ff137424 */ /* 0x000fcc00078e00ff */
        /* <DEDUP_REMOVED lines=9> */
[----:B------:R-:W-:-:S06]  /*14a0*/  DADD R20, R10, |R20| ;  /* 0x000000000a147229 */ /* 0x000fcc0000000414 */
        /* <DEDUP_REMOVED lines=10> */
[----:B------:R-:W-:Y:S01]  /*1550*/  DFMA R8, R8, R4, R14 ;  /* 0x000000040808722b */ /* 0x000fe2000000000e */
[----:B------:R-:W-:-:S03]  /*1560*/  IMAD.MOV.U32 R14, RZ, RZ, R20 ;  /* 0x000000ffff0e7224 */ /* 0x000fc600078e0014 */
[----:B------:R-:W-:Y:S01]  /*1570*/  DFMA R4, -R20, R2, |R18| ;  /* 0x000000021404722b */ /* 0x000fe20000000512 */
[----:B------:R-:W-:Y:S01]  /*1580*/  IMAD.MOV.U32 R15, RZ, RZ, R21 ;  /* 0x000000ffff0f7224 */ /* 0x000fe200078e0015 */
[----:B------:R-:W0:Y:S06]  /*1590*/  F2F.F32.F64 R23, R8 ;  /* 0x0000000800177310 */ /* 0x000e2c0000301000 */
[----:B------:R-:W-:Y:S01]  /*15a0*/  DFMA R2, R10, R4, R2 ;  /* 0x000000040a02722b */ /* 0x000fe20000000002 */
[----:B------:R-:W-:Y:S01]  /*15b0*/  MOV R10, UR14 ;  /* 0x0000000e000a7c02 */ /* 0x000fe20008000f00 */
[----:B------:R-:W-:Y:S01]  /*15c0*/  IMAD.U32 R11, RZ, RZ, UR15 ;  /* 0x0000000fff0b7e24 */ /* 0x000fe2000f8e00ff */
[----:B------:R-:W-:-:S04]  /*15d0*/  DADD R4, -RZ, |R18| ;  /* 0x00000000ff047229 */ /* 0x000fc80000000512 */
[----:B0-----:R0:W-:Y:S03]  /*15e0*/  STG.E desc[UR16][R10.64], R23 ;  /* 0x000000170a007986 */ /* 0x0011e6000c101910 */
[----:B------:R-:W-:-:S03]  /*15f0*/  FFMA R0, RZ, R21, R3 ;  /* 0x00000015ff007223 */ /* 0x000fc60000000003 */
[----:B------:R-:W-:Y:S02]  /*1600*/  FSETP.GEU.AND P2, PT, |R5|, 6.5827683646048100446e-37, PT ;  /* 0x036000000500780b */ /* 0x000fe40003f4e200 */
[----:B------:R-:W-:-:S13]  /*1610*/  FSETP.GT.AND P0, PT, |R0|, 1.469367938527859385e-39, PT ;  /* 0x001000000000780b */ /* 0x000fda0003f04200 */
[----:B0-----:R-:W-:Y:S05]  /*1620*/  @P0 BRA P2, `(.L_x_30) ;  /* 0x0000000000100947 */ /* 0x001fea0001000000 */
[----:B------:R-:W-:Y:S01]  /*1630*/  MOV R2, R4 ;  /* 0x0000000400027202 */ /* 0x000fe20000000f00 */
[----:B------:R-:W-:Y:S01]  /*1640*/  IMAD.MOV.U32 R3, RZ, RZ, R5 ;  /* 0x000000ffff037224 */ /* 0x000fe200078e0005 */
[----:B------:R-:W-:-:S07]  /*1650*/  MOV R0, 0x1670 ;  /* 0x0000167000007802 */ /* 0x000fce0000000f00 */
[----:B------:R-:W-:Y:S05]  /*1660*/  CALL.REL.NOINC `($__internal_1_$__cuda_sm20_div_rn_f64_full) ;  /* 0x0000000000547944 */ /* 0x000fea0003c00000 */
.L_x_30:
[----:B------:R-:W-:Y:S01]  /*1670*/  IMAD.MOV.U32 R4, RZ, RZ, 0x8421084 ;  /* 0x08421084ff047424 */ /* 0x000fe200078e00ff */
[----:B------:R-:W-:Y:S01]  /*1680*/  UMOV UR10, 0x344d1344 ;  /* 0x344d1344000a7882 */ /* 0x000fe20000000000 */
[----:B------:R-:W-:Y:S01]  /*1690*/  IMAD.MOV.U32 R5, RZ, RZ, 0x3fb08421 ;  /* 0x3fb08421ff057424 */ /* 0x000fe200078e00ff */
[----:B------:R-:W-:Y:S01]  /*16a0*/  UMOV UR11, 0x3fe344d1 ;  /* 0x3fe344d1000b7882 */ /* 0x000fe20000000000 */
[----:B------:R-:W-:Y:S01]  /*16b0*/  DADD R24, -R8, R24 ;  /* 0x0000000008187229 */ /* 0x000fe20000000118 */
[----:B------:R-:W-:Y:S01]  /*16c0*/  UIADD3 UR13, UPT, UPT, UR13, 0x4, URZ ;  /* 0x000000040d0d7890 */ /* 0x000fe2000fffe0ff */
[----:B------:R-:W-:Y:S01]  /*16d0*/  IADD3 R16, P0, PT, R16, 0x10, RZ ;  /* 0x0000001010107810 */ /* 0x000fe20007f1e0ff */
[----:B------:R-:W-:Y:S01]  /*16e0*/  UIADD3 UR8, UPT, UPT, UR8, 0x4, URZ ;  /* 0x0000000408087890 */ /* 0x000fe2000fffe0ff */
[----:B------:R-:W-:Y:S01]  /*16f0*/  DFMA R2, R2, UR10, R4 ;  /* 0x0000000a02027c2b */ /* 0x000fe20008000004 */
[----:B------:R-:W-:Y:S02]  /*1700*/  UISETP.GE.AND UP0, UPT, UR13, UR9, UPT ;  /* 0x000000090d00728c */ /* 0x000fe4000bf06270 */
[----:B------:R-:W-:-:S07]  /*1710*/  IMAD.X R17, RZ, RZ, R17, P0 ;  /* 0x000000ffff117224 */ /* 0x000fce00000e0611 */
[----:B------:R-:W-:Y:S02]  /*1720*/  FSEL R2, R2, 5.8399165463125886138e-34, P1 ;  /* 0x0842108402027808 */ /* 0x000fe40000800000 */
[----:B------:R-:W-:-:S06]  /*1730*/  FSEL R3, R3, 1.3790322542190551758, P1 ;  /* 0x3fb0842103037808 */ /* 0x000fcc0000800000 */
[----:B------:R-:W-:-:S08]  /*1740*/  DMUL R2, R2, R2 ;  /* 0x0000000202027228 */ /* 0x000fd00000000000 */
[----:B------:R-:W-:Y:S01]  /*1750*/  DFMA R8, R2, R24, R8 ;  /* 0x000000180208722b */ /* 0x000fe20000000008 */
[----:B------:R-:W-:Y:S01]  /*1760*/  MOV R2, UR14 ;  /* 0x0000000e00027c02 */ /* 0x000fe20008000f00 */
[----:B------:R-:W-:-:S04]  /*1770*/  IMAD.U32 R3, RZ, RZ, UR15 ;  /* 0x0000000fff037e24 */ /* 0x000fc8000f8e00ff */
[----:B------:R-:W0:Y:S02]  /*1780*/  F2F.F32.F64 R5, R8 ;  /* 0x0000000800057310 */ /* 0x000e240000301000 */
[----:B0-----:R0:W-:Y:S01]  /*1790*/  STG.E desc[UR16][R2.64+0x4], R5 ;  /* 0x0000040502007986 */ /* 0x0011e2000c101910 */
[----:B------:R-:W-:Y:S05]  /*17a0*/  BRA.U !UP0, `(.L_x_31) ;  /* 0xfffffff108ec7547 */ /* 0x000fea000b83ffff */
[----:B------:R-:W-:Y:S05]  /*17b0*/  EXIT ;  /* 0x000000000000794d */ /* 0x000fea0003800000 */
        .weak           $__internal_1_$__cuda_sm20_div_rn_f64_full
        .type           $__internal_1_$__cuda_sm20_div_rn_f64_full,@function
        .size           $__internal_1_$__cuda_sm20_div_rn_f64_full,(.L_x_61 - $__internal_1_$__cuda_sm20_div_rn_f64_full)
$__internal_1_$__cuda_sm20_div_rn_f64_full:
[C---:B------:R-:W-:Y:S01]  /*17c0*/  FSETP.GEU.AND P0, PT, |R21|.reuse, 1.469367938527859385e-39, PT ;  /* 0x001000001500780b */ /* 0x040fe20003f0e200 */
[----:B------:R-:W-:Y:S01]  /*17d0*/  IMAD.MOV.U32 R33, RZ, RZ, R3 ;  /* 0x000000ffff217224 */ /* 0x000fe200078e0003 */
[----:B------:R-:W-:Y:S01]  /*17e0*/  LOP3.LUT R18, R21, 0x800fffff, RZ, 0xc0, !PT ;  /* 0x800fffff15127812 */ /* 0x000fe200078ec0ff */
[----:B------:R-:W-:Y:S01]  /*17f0*/  IMAD.MOV.U32 R32, RZ, RZ, R2 ;  /* 0x000000ffff207224 */ /* 0x000fe200078e0002 */
[----:B------:R-:W-:Y:S01]  /*1800*/  MOV R4, 0x1 ;  /* 0x0000000100047802 */ /* 0x000fe20000000f00 */
[----:B------:R-:W-:Y:S01]  /*1810*/  IMAD.MOV.U32 R3, RZ, RZ, 0x1ca00000 ;  /* 0x1ca00000ff037424 */ /* 0x000fe200078e00ff */
[----:B------:R-:W-:Y:S01]  /*1820*/  LOP3.LUT R19, R18, 0x3ff00000, RZ, 0xfc, !PT ;  /* 0x3ff0000012137812 */ /* 0x000fe200078efcff */
[----:B------:R-:W-:Y:S01]  /*1830*/  IMAD.MOV.U32 R18, RZ, RZ, R20 ;  /* 0x000000ffff127224 */ /* 0x000fe200078e0014 */
[----:B------:R-:W-:Y:S01]  /*1840*/  LOP3.LUT R2, R33, 0x7ff00000, RZ, 0xc0, !PT ;  /* 0x7ff0000021027812 */ /* 0x000fe200078ec0ff */
[----:B------:R-:W-:-:S04]  /*1850*/  IMAD.MOV.U32 R30, RZ, RZ, R32 ;  /* 0x000000ffff1e7224 */ /* 0x000fc800078e0020 */
[----:B------:R-:W-:-:S06]  /*1860*/  @!P0 DMUL R18, R20, 8.98846567431157953865e+307 ;  /* 0x7fe0000014128828 */ /* 0x000fcc0000000000 */
        /* <DEDUP_REMOVED lines=21> */
.L_x_32:
[----:B------:R-:W-:Y:S01]  /*19c0*/  VIADD R6, R4, 0xffffffff ;  /* 0xffffffff04067836 */ /* 0x000fe20000000000 */
[----:B------:R-:W-:Y:S01]  /*19d0*/  @!P0 LOP3.LUT R5, R19, 0x7ff00000, RZ, 0xc0, !PT ;  /* 0x7ff0000013058812 */ /* 0x000fe200078ec0ff */
[----:B------:R-:W-:-:S03]  /*19e0*/  DMUL R26, R34, R30 ;  /* 0x0000001e221a7228 */ /* 0x000fc60000000000 */
[----:B------:R-:W-:Y:S02]  /*19f0*/  ISETP.GT.U32.AND P0, PT, R6, 0x7feffffe, PT ;  /* 0x7feffffe0600780c */ /* 0x000fe40003f04070 */
[----:B------:R-:W-:-:S03]  /*1a00*/  IADD3 R6, PT, PT, R5, -0x1, RZ ;  /* 0xffffffff05067810 */ /* 0x000fc60007ffe0ff */
[----:B------:R-:W-:Y:S01]  /*1a10*/  DFMA R36, R26, -R18, R30 ;  /* 0x800000121a24722b */ /* 0x000fe2000000001e */
[----:B------:R-:W-:-:S07]  /*1a20*/  ISETP.GT.U32.OR P0, PT, R6, 0x7feffffe, P0 ;  /* 0x7feffffe0600780c */ /* 0x000fce0000704470 */
[----:B------:R-:W-:-:S06]  /*1a30*/  DFMA R26, R34, R36, R26 ;  /* 0x00000024221a722b */ /* 0x000fcc000000001a */
[----:B------:R-:W-:Y:S05]  /*1a40*/  @P0 BRA `(.L_x_33) ;  /* 0x0000000000740947 */ /* 0x000fea0003800000 */
[----:B------:R-:W-:-:S04]  /*1a50*/  LOP3.LUT R5, R21, 0x7ff00000, RZ, 0xc0, !PT ;  /* 0x7ff0000015057812 */ /* 0x000fc800078ec0ff */
[CC--:B------:R-:W-:Y:S02]  /*1a60*/  VIADDMNMX R4, R2.reuse, -R5.reuse, 0xb9600000, !PT ;  /* 0xb960000002047446 */ /* 0x0c0fe40007800905 */
[----:B------:R-:W-:Y:S02]  /*1a70*/  ISETP.GE.U32.AND P0, PT, R2, R5, PT ;  /* 0x000000050200720c */ /* 0x000fe40003f06070 */
[----:B------:R-:W-:Y:S02]  /*1a80*/  VIMNMX R4, PT, PT, R4, 0x46a00000, PT ;  /* 0x46a0000004047848 */ /* 0x000fe40003fe0100 */
[----:B------:R-:W-:-:S05]  /*1a90*/  SEL R3, R3, 0x63400000, !P0 ;  /* 0x6340000003037807 */ /* 0x000fca0004000000 */
[----:B------:R-:W-:Y:S02]  /*1aa0*/  IMAD.IADD R3, R4, 0x1, -R3 ;  /* 0x0000000104037824 */ /* 0x000fe400078e0a03 */
[----:B------:R-:W-:Y:S02]  /*1ab0*/  IMAD.MOV.U32 R4, RZ, RZ, RZ ;  /* 0x000000ffff047224 */ /* 0x000fe400078e00ff */
[----:B------:R-:W-:-:S06]  /*1ac0*/  VIADD R5, R3, 0x7fe00000 ;  /* 0x7fe0000003057836 */ /* 0x000fcc0000000000 */
[----:B------:R-:W-:-:S10]  /*1ad0*/  DMUL R34, R26, R4 ;  /* 0x000000041a227228 */ /* 0x000fd40000000000 */
[----:B------:R-:W-:-:S13]  /*1ae0*/  FSETP.GTU.AND P0, PT, |R35|, 1.469367938527859385e-39, PT ;  /* 0x001000002300780b */ /* 0x000fda0003f0c200 */
[----:B------:R-:W-:Y:S05]  /*1af0*/  @P0 BRA `(.L_x_34) ;  /* 0x0000000000a80947 */ /* 0x000fea0003800000 */
[----:B------:R-:W-:Y:S01]  /*1b00*/  DFMA R18, R26, -R18, R30 ;  /* 0x800000121a12722b */ /* 0x000fe2000000001e */
[----:B------:R-:W-:-:S09]  /*1b10*/  MOV R4, RZ ;  /* 0x000000ff00047202 */ /* 0x000fd20000000f00 */
[C---:B------:R-:W-:Y:S02]  /*1b20*/  FSETP.NEU.AND P0, PT, R19.reuse, RZ, PT ;  /* 0x000000ff1300720b */ /* 0x040fe40003f0d000 */
[----:B------:R-:W-:-:S04]  /*1b30*/  LOP3.LUT R2, R19, 0x80000000, R21, 0x48, !PT ;  /* 0x8000000013027812 */ /* 0x000fc800078e4815 */
[----:B------:R-:W-:-:S07]  /*1b40*/  LOP3.LUT R5, R2, R5, RZ, 0xfc, !PT ;  /* 0x0000000502057212 */ /* 0x000fce00078efcff */
[----:B------:R-:W-:Y:S05]  /*1b50*/  @!P0 BRA `(.L_x_34) ;  /* 0x0000000000908947 */ /* 0x000fea0003800000 */
[----:B------:R-:W-:Y:S01]  /*1b60*/  IMAD.MOV R19, RZ, RZ, -R3 ;  /* 0x000000ffff137224 */ /* 0x000fe200078e0a03 */
[----:B------:R-:W-:Y:S01]  /*1b70*/  DMUL.RP R4, R26, R4 ;  /* 0x000000041a047228 */ /* 0x000fe20000008000 */
[----:B------:R-:W-:Y:S01]  /*1b80*/  IMAD.MOV.U32 R18, RZ, RZ, RZ ;  /* 0x000000ffff127224 */ /* 0x000fe200078e00ff */
[----:B------:R-:W-:-:S05]  /*1b90*/  IADD3 R3, PT, PT, -R3, -0x43300000, RZ ;  /* 0xbcd0000003037810 */ /* 0x000fca0007ffe1ff */
[----:B------:R-:W-:-:S03]  /*1ba0*/  DFMA R18, R34, -R18, R26 ;  /* 0x800000122212722b */ /* 0x000fc6000000001a */
[----:B------:R-:W-:-:S07]  /*1bb0*/  LOP3.LUT R2, R5, R2, RZ, 0x3c, !PT ;  /* 0x0000000205027212 */ /* 0x000fce00078e3cff */
[----:B------:R-:W-:-:S04]  /*1bc0*/  FSETP.NEU.AND P0, PT, |R19|, R3, PT ;  /* 0x000000031300720b */ /* 0x000fc80003f0d200 */
[----:B------:R-:W-:Y:S02]  /*1bd0*/  FSEL R4, R4, R34, !P0 ;  /* 0x0000002204047208 */ /* 0x000fe40004000000 */
[----:B------:R-:W-:-:S03]  /*1be0*/  FSEL R5, R2, R35, !P0 ;  /* 0x0000002302057208 */ /* 0x000fc60004000000 */
[----:B------:R-:W-:Y:S01]  /*1bf0*/  IMAD.MOV.U32 R34, RZ, RZ, R4 ;  /* 0x000000ffff227224 */ /* 0x000fe200078e0004 */
[----:B------:R-:W-:Y:S01]  /*1c00*/  MOV R35, R5 ;  /* 0x0000000500237202 */ /* 0x000fe20000000f00 */
[----:B------:R-:W-:Y:S06]  /*1c10*/  BRA `(.L_x_34) ;  /* 0x0000000000607947 */ /* 0x000fec0003800000 */
.L_x_33:
[----:B------:R-:W-:-:S14]  /*1c20*/  DSETP.NAN.AND P0, PT, R32, R32, PT ;  /* 0x000000202000722a */ /* 0x000fdc0003f08000 */
[----:B------:R-:W-:Y:S05]  /*1c30*/  @P0 BRA `(.L_x_35) ;  /* 0x00000000004c0947 */ /* 0x000fea0003800000 */
[----:B------:R-:W-:-:S14]  /*1c40*/  DSETP.NAN.AND P0, PT, R20, R20, PT ;  /* 0x000000141400722a */ /* 0x000fdc0003f08000 */
[----:B------:R-:W-:Y:S05]  /*1c50*/  @P0 BRA `(.L_x_36) ;  /* 0x0000000000340947 */ /* 0x000fea0003800000 */
[----:B------:R-:W-:Y:S01]  /*1c60*/  ISETP.NE.AND P0, PT, R4, R5, PT ;  /* 0x000000050400720c */ /* 0x000fe20003f05270 */
[----:B------:R-:W-:Y:S02]  /*1c70*/  IMAD.MOV.U32 R34, RZ, RZ, 0x0 ;  /* 0x00000000ff227424 */ /* 0x000fe400078e00ff */
[----:B------:R-:W-:-:S10]  /*1c80*/  IMAD.MOV.U32 R35, RZ, RZ, -0x80000 ;  /* 0xfff80000ff237424 */ /* 0x000fd400078e00ff */
[----:B------:R-:W-:Y:S05]  /*1c90*/  @!P0 BRA `(.L_x_34) ;  /* 0x0000000000408947 */ /* 0x000fea0003800000 */
[----:B------:R-:W-:Y:S02]  /*1ca0*/  ISETP.NE.AND P0, PT, R4, 0x7ff00000, PT ;  /* 0x7ff000000400780c */ /* 0x000fe40003f05270 */
[----:B------:R-:W-:Y:S02]  /*1cb0*/  LOP3.LUT R21, R33, 0x80000000, R21, 0x48, !PT ;  /* 0x8000000021157812 */ /* 0x000fe400078e4815 */
[----:B------:R-:W-:-:S13]  /*1cc0*/  ISETP.EQ.OR P0, PT, R5, RZ, !P0 ;  /* 0x000000ff0500720c */ /* 0x000fda0004702670 */
[----:B------:R-:W-:Y:S01]  /*1cd0*/  @P0 LOP3.LUT R2, R21, 0x7ff00000, RZ, 0xfc, !PT ;  /* 0x7ff0000015020812 */ /* 0x000fe200078efcff */
[----:B------:R-:W-:Y:S01]  /*1ce0*/  @!P0 IMAD.MOV.U32 R34, RZ, RZ, RZ ;  /* 0x000000ffff228224 */ /* 0x000fe200078e00ff */
[----:B------:R-:W-:Y:S01]  /*1cf0*/  @!P0 MOV R35, R21 ;  /* 0x0000001500238202 */ /* 0x000fe20000000f00 */
[----:B------:R-:W-:Y:S02]  /*1d00*/  @P0 IMAD.MOV.U32 R34, RZ, RZ, RZ ;  /* 0x000000ffff220224 */ /* 0x000fe400078e00ff */
[----:B------:R-:W-:Y:S01]  /*1d10*/  @P0 IMAD.MOV.U32 R35, RZ, RZ, R2 ;  /* 0x000000ffff230224 */ /* 0x000fe200078e0002 */
[----:B------:R-:W-:Y:S06]  /*1d20*/  BRA `(.L_x_34) ;  /* 0x00000000001c7947 */ /* 0x000fec0003800000 */
.L_x_36:
[----:B------:R-:W-:Y:S01]  /*1d30*/  LOP3.LUT R3, R21, 0x80000, RZ, 0xfc, !PT ;  /* 0x0008000015037812 */ /* 0x000fe200078efcff */
[----:B------:R-:W-:-:S03]  /*1d40*/  IMAD.MOV.U32 R34, RZ, RZ, R20 ;  /* 0x000000ffff227224 */ /* 0x000fc600078e0014 */
[----:B------:R-:W-:Y:S01]  /*1d50*/  MOV R35, R3 ;  /* 0x0000000300237202 */ /* 0x000fe20000000f00 */
[----:B------:R-:W-:Y:S06]  /*1d60*/  BRA `(.L_x_34) ;  /* 0x00000000000c7947 */ /* 0x000fec0003800000 */
.L_x_35:
[----:B------:R-:W-:Y:S01]  /*1d70*/  LOP3.LUT R3, R33, 0x80000, RZ, 0xfc, !PT ;  /* 0x0008000021037812 */ /* 0x000fe200078efcff */
[----:B------:R-:W-:-:S04]  /*1d80*/  IMAD.MOV.U32 R34, RZ, RZ, R32 ;  /* 0x000000ffff227224 */ /* 0x000fc800078e0020 */
[----:B------:R-:W-:-:S07]  /*1d90*/  IMAD.MOV.U32 R35, RZ, RZ, R3 ;  /* 0x000000ffff237224 */ /* 0x000fce00078e0003 */
.L_x_34:
[----:B------:R-:W-:Y:S01]  /*1da0*/  IMAD.MOV.U32 R4, RZ, RZ, R0 ;  /* 0x000000ffff047224 */ /* 0x000fe200078e0000 */
[----:B------:R-:W-:Y:S01]  /*1db0*/  MOV R3, R35 ;  /* 0x0000002300037202 */ /* 0x000fe20000000f00 */
[----:B------:R-:W-:Y:S02]  /*1dc0*/  IMAD.MOV.U32 R5, RZ, RZ, 0x0 ;  /* 0x00000000ff057424 */ /* 0x000fe400078e00ff */
[----:B------:R-:W-:Y:S02]  /*1dd0*/  IMAD.MOV.U32 R2, RZ, RZ, R34 ;  /* 0x000000ffff027224 */ /* 0x000fe400078e0022 */
[----:B------:R-:W-:Y:S05]  /*1de0*/  RET.REL.NODEC R4 `(kama_batch_prefix_f32) ;  /* 0xffffffe004847950 */ /* 0x000fea0003c3ffff */
.L_x_37:
        /* <DEDUP_REMOVED lines=9> */
.L_x_61:


//--------------------- .text.kama_batch_f32      --------------------------
	.section	.text.kama_batch_f32,"ax",@progbits
	.align	128
        .global         kama_batch_f32
        .type           kama_batch_f32,@function
        .size           kama_batch_f32,(.L_x_62 - kama_batch_f32)
        .other          kama_batch_f32,@"STO_CUDA_ENTRY STV_DEFAULT"
kama_batch_f32:
.text.kama_batch_f32:
        /* <DEDUP_REMOVED lines=22> */
.L_x_40:
[----:B--2---:R-:W-:-:S04]  /*0160*/  IMAD.U32 R3, RZ, RZ, UR17 ;  /* 0x00000011ff037e24 */ /* 0x004fc8000f8e00ff */
[----:B------:R-:W-:Y:S01]  /*0170*/  IMAD R3, R3, UR16, R0 ;  /* 0x0000001003037c24 */ /* 0x000fe2000f8e0200 */
[----:B0-----:R-:W-:-:S03]  /*0180*/  IADD3 R0, PT, PT, R7, R0, RZ ;  /* 0x0000000007007210 */ /* 0x001fc60007ffe0ff */
[----:B-1----:R-:W-:Y:S01]  /*0190*/  IMAD.WIDE R2, R3, 0x4, R4 ;  /* 0x0000000403027825 */ /* 0x002fe200078e0204 */
[----:B------:R-:W-:-:S04]  /*01a0*/  ISETP.GE.AND P0, PT, R0, UR17, PT ;  /* 0x0000001100007c0c */ /* 0x000fc8000bf06270 */
[----:B------:R2:W-:Y:S09]  /*01b0*/  STG.E desc[UR14][R2.64], R9 ;  /* 0x0000000902007986 */ /* 0x0005f2000c10190e */
[----:B------:R-:W-:Y:S05]  /*01c0*/  @!P0 BRA `(.L_x_40) ;  /* 0xfffffffc00e48947 */ /* 0x000fea000383ffff */
.L_x_39:
[----:B------:R-:W-:Y:S05]  /*01d0*/  BSYNC.RECONVERGENT B0 ;  /* 0x0000000000007941 */ /* 0x000fea0003800200 */
.L_x_38:
        /* <DEDUP_REMOVED lines=8> */
[----:B------:R-:W-:Y:S02]  /*0260*/  UIADD3 UR9, UPT, UPT, UR13, UR12, URZ ;  /* 0x0000000c0d097290 */ /* 0x000fe4000fffe0ff */
[----:B------:R-:W-:Y:S02]  /*0270*/  UIADD3 UR4, UPT, UPT, UR17, -UR12, URZ ;  /* 0x8000000c11047290 */ /* 0x000fe4000fffe0ff */
[----:B------:R-:W-:-:S04]  /*0280*/  UISETP.GE.AND UP0, UPT, UR9, UR17, UPT ;  /* 0x000000110900728c */ /* 0x000fc8000bf06270 */
[----:B------:R-:W-:-:S04]  /*0290*/  UISETP.GE.OR UP0, UPT, UR13, UR4, UP0 ;  /* 0x000000040d00728c */ /* 0x000fc80008706670 */
[----:B------:R-:W-:-:S06]  /*02a0*/  UISETP.GE.OR UP0, UPT, UR12, UR17, UP0 ;  /* 0x000000110c00728c */ /* 0x000fcc0008706670 */
[----:B------:R-:W-:-:S13]  /*02b0*/  PLOP3.LUT P0, PT, PT, PT, UP0, 0x80, 0x8 ;  /* 0x000000000008781c */ /* 0x000fda0003f0f008 */
[----:B------:R-:W-:Y:S05]  /*02c0*/  @P0 EXIT ;  /* 0x000000000000094d */ /* 0x000fea0003800000 */
[----:B------:R-:W-:Y:S01]  /*02d0*/  UISETP.GE.U32.AND UP0, UPT, UR13, 0x8, UPT ;  /* 0x000000080d00788c */ /* 0x000fe2000bf06070 */
[----:B------:R-:W-:Y:S01]  /*02e0*/  IMAD.MOV.U32 R0, RZ, RZ, RZ ;  /* 0x000000ffff007224 */ /* 0x000fe200078e00ff */
[----:B------:R-:W-:Y:S01]  /*02f0*/  CS2R R14, SRZ ;  /* 0x00000000000e7805 */ /* 0x000fe2000001ff00 */
[----:B------:R-:W-:-:S06]  /*0300*/  ULOP3.LUT UR6, UR13, 0x7, URZ, 0xc0, !UPT ;  /* 0x000000070d067892 */ /* 0x000fcc000f8ec0ff */
[----:B------:R-:W-:Y:S06]  /*0310*/  BRA.U !UP0, `(.L_x_41) ;  /* 0x0000000108c47547 */ /* 0x000fec000b800000 */
[----:B------:R-:W0:Y:S01]  /*0320*/  LDCU.64 UR4, c[0x0][0x380] ;  /* 0x00007000ff0477ac */ /* 0x000e220008000a00 */
[----:B------:R-:W-:Y:S01]  /*0330*/  CS2R R14, SRZ ;  /* 0x00000000000e7805 */ /* 0x000fe2000001ff00 */
[----:B------:R-:W-:-:S06]  /*0340*/  ULOP3.LUT UR7, UR13, 0x7ffffff8, URZ, 0xc0, !UPT ;  /* 0x7ffffff80d077892 */ /* 0x000fcc000f8ec0ff */
[----:B------:R-:W-:Y:S01]  /*0350*/  IMAD.U32 R0, RZ, RZ, UR7 ;  /* 0x00000007ff007e24 */ /* 0x000fe2000f8e00ff */
[----:B0-----:R-:W-:-:S04]  /*0360*/  UIMAD.WIDE.U32 UR4, UR12, 0x4, UR4 ;  /* 0x000000040c0478a5 */ /* 0x001fc8000f8e0004 */
[----:B------:R-:W-:-:S04]  /*0370*/  UIADD3 UR10, UP0, UPT, UR4, 0x10, URZ ;  /* 0x00000010040a7890 */ /* 0x000fc8000ff1e0ff */
[----:B------:R-:W-:Y:S02]  /*0380*/  UIADD3.X UR4, UPT, UPT, URZ, UR5, URZ, UP0, !UPT ;  /* 0x00000005ff047290 */ /* 0x000fe400087fe4ff */
[----:B--2---:R-:W-:Y:S01]  /*0390*/  IMAD.U32 R2, RZ, RZ, UR10 ;  /* 0x0000000aff027e24 */ /* 0x004fe2000f8e00ff */
[----:B------:R-:W-:-:S03]  /*03a0*/  UIADD3 UR5, UPT, UPT, -UR7, URZ, URZ ;  /* 0x000000ff07057290 */ /* 0x000fc6000fffe1ff */
[----:B------:R-:W-:-:S09]  /*03b0*/  IMAD.U32 R3, RZ, RZ, UR4 ;  /* 0x00000004ff037e24 */ /* 0x000fd2000f8e00ff */
.L_x_42:
[----:B------:R-:W2:Y:S04]  /*03c0*/  LDG.E.CONSTANT R7, desc[UR14][R2.64+-0x10] ;  /* 0xfffff00e02077981 */ /* 0x000ea8000c1e9900 */
[----:B------:R-:W3:Y:S04]  /*03d0*/  LDG.E.CONSTANT R18, desc[UR14][R2.64+-0xc] ;  /* 0xfffff40e02127981 */ /* 0x000ee8000c1e9900 */
[----:B------:R-:W4:Y:S04]  /*03e0*/  LDG.E.CONSTANT R19, desc[UR14][R2.64+-0x8] ;  /* 0xfffff80e02137981 */ /* 0x000f28000c1e9900 */
[----:B------:R-:W5:Y:S04]  /*03f0*/  LDG.E.CONSTANT R20, desc[UR14][R2.64+-0x4] ;  /* 0xfffffc0e02147981 */ /* 0x000f68000c1e9900 */
[----:B------:R-:W5:Y:S04]  /*0400*/  LDG.E.CONSTANT R21, desc[UR14][R2.64] ;  /* 0x0000000e02157981 */ /* 0x000f68000c1e9900 */
[----:B------:R-:W5:Y:S04]  /*0410*/  LDG.E.CONSTANT R22, desc[UR14][R2.64+0x4] ;  /* 0x0000040e02167981 */ /* 0x000f68000c1e9900 */
[----:B------:R-:W5:Y:S04]  /*0420*/  LDG.E.CONSTANT R6, desc[UR14][R2.64+0x8] ;  /* 0x0000080e02067981 */ /* 0x000f68000c1e9900 */
[----:B------:R-:W5:Y:S04]  /*0430*/  LDG.E.CONSTANT R5, desc[UR14][R2.64+0xc] ;  /* 0x00000c0e02057981 */ /* 0x000f68000c1e9900 */
[----:B------:R0:W5:Y:S01]  /*0440*/  LDG.E.CONSTANT R4, desc[UR14][R2.64+0x10] ;  /* 0x0000100e02047981 */ /* 0x000162000c1e9900 */
[----:B------:R-:W-:-:S04]  /*0450*/  UIADD3 UR5, UPT, UPT, UR5, 0x8, URZ ;  /* 0x0000000805057890 */ /* 0x000fc8000fffe0ff */
[----:B------:R-:W-:Y:S01]  /*0460*/  UISETP.NE.AND UP0, UPT, UR5, URZ, UPT ;  /* 0x000000ff0500728c */ /* 0x000fe2000bf05270 */
[----:B0-----:R-:W-:-:S04]  /*0470*/  IADD3 R2, P0, PT, R2, 0x20, RZ ;  /* 0x0000002002027810 */ /* 0x001fc80007f1e0ff */
[----:B------:R-:W-:Y:S01]  /*0480*/  IADD3.X R3, PT, PT, RZ, R3, RZ, P0, !PT ;  /* 0x00000003ff037210 */ /* 0x000fe200007fe4ff */
[----:B--2---:R-:W-:Y:S08]  /*0490*/  F2F.F64.F32 R8, R7 ;  /* 0x0000000700087310 */ /* 0x004ff00000201800 */
[----:B---3--:R-:W0:Y:S08]  /*04a0*/  F2F.F64.F32 R10, R18 ;  /* 0x00000012000a7310 */ /* 0x008e300000201800 */
[----:B----4-:R-:W1:Y:S01]  /*04b0*/  F2F.F64.F32 R16, R19 ;  /* 0x0000001300107310 */ /* 0x010e620000201800 */
[----:B0-----:R-:W-:-:S07]  /*04c0*/  DADD R12, -R8, R10 ;  /* 0x00000000080c7229 */ /* 0x001fce000000010a */
[----:B-----5:R-:W-:Y:S01]  /*04d0*/  F2F.F64.F32 R6, R6 ;  /* 0x0000000600067310 */ /* 0x020fe20000201800 */
[----:B------:R-:W-:-:S07]  /*04e0*/  DADD R12, |R12|, R14 ;  /* 0x000000000c0c7229 */ /* 0x000fce000000020e */
[----:B------:R-:W0:Y:S01]  /*04f0*/  F2F.F64.F32 R8, R20 ;  /* 0x0000001400087310 */ /* 0x000e220000201800 */
[----:B-1----:R-:W-:-:S07]  /*0500*/  DADD R10, -R10, R16 ;  /* 0x000000000a0a7229 */ /* 0x002fce0000000110 */
[----:B------:R-:W1:Y:S01]  /*0510*/  F2F.F64.F32 R14, R21 ;  /* 0x00000015000e7310 */ /* 0x000e620000201800 */
[----:B------:R-:W-:Y:S02]  /*0520*/  DADD R10, R12, |R10| ;  /* 0x000000000c0a7229 */ /* 0x000fe4000000040a */
[----:B0-----:R-:W-:-:S05]  /*0530*/  DADD R16, -R16, R8 ;  /* 0x0000000010107229 */ /* 0x001fca0000000108 */
[----:B------:R-:W0:Y:S03]  /*0540*/  F2F.F64.F32 R12, R22 ;  /* 0x00000016000c7310 */ /* 0x000e260000201800 */
[----:B------:R-:W-:Y:S02]  /*0550*/  DADD R10, R10, |R16| ;  /* 0x000000000a0a7229 */ /* 0x000fe40000000410 */
[----:B-1----:R-:W-:-:S03]  /*0560*/  DADD R8, -R8, R14 ;  /* 0x0000000008087229 */ /* 0x002fc6000000010e */
[----:B------:R-:W-:Y:S01]  /*0570*/  F2F.F64.F32 R16, R4 ;  /* 0x0000000400107310 */ /* 0x000fe20000201800 */
[----:B0-----:R-:W-:-:S04]  /*0580*/  DADD R14, -R14, R12 ;  /* 0x000000000e0e7229 */ /* 0x001fc8000000010c */
[----:B------:R-:W-:-:S03]  /*0590*/  DADD R8, R10, |R8| ;  /* 0x000000000a087229 */ /* 0x000fc60000000408 */
[----:B------:R-:W0:Y:S01]  /*05a0*/  F2F.F64.F32 R10, R5 ;  /* 0x00000005000a7310 */ /* 0x000e220000201800 */
[----:B------:R-:W-:-:S04]  /*05b0*/  DADD R12, -R12, R6 ;  /* 0x000000000c0c7229 */ /* 0x000fc80000000106 */
[----:B------:R-:W-:-:S08]  /*05c0*/  DADD R8, R8, |R14| ;  /* 0x0000000008087229 */ /* 0x000fd0000000040e */
[----:B------:R-:W-:Y:S02]  /*05d0*/  DADD R8, R8, |R12| ;  /* 0x0000000008087229 */ /* 0x000fe4000000040c */
[----:B0-----:R-:W-:Y:S02]  /*05e0*/  DADD R14, -R6, R10 ;  /* 0x00000000060e7229 */ /* 0x001fe4000000010a */
[----:B------:R-:W-:-:S06]  /*05f0*/  DADD R16, -R10, R16 ;  /* 0x000000000a107229 */ /* 0x000fcc0000000110 */
[----:B------:R-:W-:-:S08]  /*0600*/  DADD R14, R8, |R14| ;  /* 0x00000000080e7229 */ /* 0x000fd0000000040e */
[----:B------:R-:W-:Y:S01]  /*0610*/  DADD R14, R14, |R16| ;  /* 0x000000000e0e7229 */ /* 0x000fe20000000410 */
[----:B------:R-:W-:Y:S10]  /*0620*/  BRA.U UP0, `(.L_x_42) ;  /* 0xfffffffd00647547 */ /* 0x000ff4000b83ffff */
.L_x_41:
[----:B------:R-:W-:-:S09]  /*0630*/  UISETP.NE.AND UP0, UPT, UR6, URZ, UPT ;  /* 0x000000ff0600728c */ /* 0x000fd2000bf05270 */
[----:B------:R-:W-:Y:S05]  /*0640*/  BRA.U !UP0, `(.L_x_43) ;  /* 0x0000000508147547 */ /* 0x000fea000b800000 */
[----:B------:R-:W-:Y:S02]  /*0650*/  UISETP.GE.U32.AND UP0, UPT, UR6, 0x4, UPT ;  /* 0x000000040600788c */ /* 0x000fe4000bf06070 */
[----:B------:R-:W-:-:S04]  /*0660*/  ULOP3.LUT UR4, UR13, 0x3, URZ, 0xc0, !UPT ;  /* 0x000000030d047892 */ /* 0x000fc8000f8ec0ff */
[----:B------:R-:W-:-:S03]  /*0670*/  UISETP.NE.AND UP1, UPT, UR4, URZ, UPT ;  /* 0x000000ff0400728c */ /* 0x000fc6000bf25270 */
[----:B------:R-:W-:Y:S08]  /*0680*/  BRA.U !UP0, `(.L_x_44) ;  /* 0x0000000108747547 */ /* 0x000ff0000b800000 */
[----:B--2---:R-:W0:Y:S01]  /*0690*/  LDC.64 R2, c[0x0][0x380] ;  /* 0x0000e000ff027b82 */ /* 0x004e220000000a00 */
[C---:B------:R-:W-:Y:S01]  /*06a0*/  VIADD R5, R0.reuse, UR12 ;  /* 0x0000000c00057c36 */ /* 0x040fe20008000000 */
[----:B------:R-:W-:-:S06]  /*06b0*/  IADD3 R4, P0, PT, R0, UR12, RZ ;  /* 0x0000000c00047c10 */ /* 0x000fcc000ff1e0ff */
[----:B------:R-:W1:Y:S01]  /*06c0*/  LDC.64 R8, c[0x0][0x380] ;  /* 0x0000e000ff087b82 */ /* 0x000e620000000a00 */
[----:B0-----:R-:W-:-:S04]  /*06d0*/  IMAD.WIDE.U32 R2, R5, 0x4, R2 ;  /* 0x0000000405027825 */ /* 0x001fc800078e0002 */
[----:B------:R-:W-:Y:S01]  /*06e0*/  IMAD.X R5, RZ, RZ, RZ, P0 ;  /* 0x000000ffff057224 */ /* 0x000fe200000e06ff */
[----:B------:R-:W2:Y:S01]  /*06f0*/  LDG.E.CONSTANT R16, desc[UR14][R2.64] ;  /* 0x0000000e02107981 */ /* 0x000ea2000c1e9900 */
[----:B-1----:R-:W-:-:S03]  /*0700*/  LEA R8, P0, R4, R8, 0x2 ;  /* 0x0000000804087211 */ /* 0x002fc600078010ff */
[----:B------:R-:W3:Y:S01]  /*0710*/  LDG.E.CONSTANT R17, desc[UR14][R2.64+0x4] ;  /* 0x0000040e02117981 */ /* 0x000ee2000c1e9900 */
[----:B------:R-:W-:-:S05]  /*0720*/  LEA.HI.X R9, R4, R9, R5, 0x2, P0 ;  /* 0x0000000904097211 */ /* 0x000fca00000f1405 */
[----:B------:R-:W4:Y:S04]  /*0730*/  LDG.E.CONSTANT R18, desc[UR14][R8.64+0x4] ;  /* 0x0000040e08127981 */ /* 0x000f28000c1e9900 */
[----:B------:R-:W5:Y:S04]  /*0740*/  LDG.E.CONSTANT R19, desc[UR14][R8.64+0x8] ;  /* 0x0000080e08137981 */ /* 0x000f68000c1e9900 */
[----:B------:R-:W5:Y:S04]  /*0750*/  LDG.E.CONSTANT R20, desc[UR14][R8.64+0xc] ;  /* 0x00000c0e08147981 */ /* 0x000f68000c1e9900 */
[----:B------:R-:W5:Y:S01]  /*0760*/  LDG.E.CONSTANT R21, desc[UR14][R8.64+0x10] ;  /* 0x0000100e08157981 */ /* 0x000f62000c1e9900 */
[----:B------:R-:W-:Y:S01]  /*0770*/  VIADD R0, R0, 0x4 ;  /* 0x0000000400007836 */ /* 0x000fe20000000000 */
[----:B--2---:R-:W-:Y:S08]  /*0780*/  F2F.F64.F32 R4, R16 ;  /* 0x0000001000047310 */ /* 0x004ff00000201800 */
[----:B---3--:R-:W0:Y:S08]  /*0790*/  F2F.F64.F32 R6, R17 ;  /* 0x0000001100067310 */ /* 0x008e300000201800 */
[----:B----4-:R-:W-:Y:S08]  /*07a0*/  F2F.F64.F32 R10, R18 ;  /* 0x00000012000a7310 */ /* 0x010ff00000201800 */
[----:B-----5:R-:W1:Y:S01]  /*07b0*/  F2F.F64.F32 R12, R19 ;  /* 0x00000013000c7310 */ /* 0x020e620000201800 */
[----:B0-----:R-:W-:-:S07]  /*07c0*/  DADD R4, -R4, R6 ;  /* 0x0000000004047229 */ /* 0x001fce0000000106 */
[----:B------:R-:W0:Y:S01]  /*07d0*/  F2F.F64.F32 R2, R20 ;  /* 0x0000001400027310 */ /* 0x000e220000201800 */
[----:B------:R-:W-:Y:S02]  /*07e0*/  DADD R4, R14, |R4| ;  /* 0x000000000e047229 */ /* 0x000fe40000000404 */
[----:B-1----:R-:W-:-:S05]  /*07f0*/  DADD R10, -R10, R12 ;  /* 0x000000000a0a7229 */ /* 0x002fca000000010c */
[----:B------:R-:W1:Y:S01]  /*0800*/  F2F.F64.F32 R6, R21 ;  /* 0x0000001500067310 */ /* 0x000e620000201800 */
[----:B0-----:R-:W-:Y:S02]  /*0810*/  DADD R12, -R12, R2 ;  /* 0x000000000c0c7229 */ /* 0x001fe40000000102 */
[----:B------:R-:W-:Y:S02]  /*0820*/  DADD R4, R4, |R10| ;  /* 0x0000000004047229 */ /* 0x000fe4000000040a */
[----:B-1----:R-:W-:-:S06]  /*0830*/  DADD R6, -R2, R6 ;  /* 0x0000000002067229 */ /* 0x002fcc0000000106 */
[----:B------:R-:W-:-:S08]  /*0840*/  DADD R4, R4, |R12| ;  /* 0x0000000004047229 */ /* 0x000fd0000000040c */
[----:B------:R-:W-:-:S11]  /*0850*/  DADD R14, R4, |R6| ;  /* 0x00000000040e7229 */ /* 0x000fd60000000406 */
.L_x_44:
[----:B------:R-:W-:Y:S05]  /*0860*/  BRA.U !UP1, `(.L_x_43) ;  /* 0x00000001098c7547 */ /* 0x000fea000b800000 */
[----:B------:R-:W-:Y:S02]  /*0870*/  UISETP.NE.AND UP0, UPT, UR4, 0x1, UPT ;  /* 0x000000010400788c */ /* 0x000fe4000bf05270 */
[----:B------:R-:W-:-:S04]  /*0880*/  ULOP3.LUT UR5, UR13, 0x1, URZ, 0xc0, !UPT ;  /* 0x000000010d057892 */ /* 0x000fc8000f8ec0ff */
[----:B------:R-:W-:-:S03]  /*0890*/  UISETP.NE.U32.AND UP1, UPT, UR5, 0x1, UPT ;  /* 0x000000010500788c */ /* 0x000fc6000bf25070 */
[----:B------:R-:W-:Y:S08]  /*08a0*/  BRA.U !UP0, `(.L_x_45) ;  /* 0x0000000108547547 */ /* 0x000ff0000b800000 */
[----:B--2---:R-:W0:Y:S01]  /*08b0*/  LDC.64 R2, c[0x0][0x380] ;  /* 0x0000e000ff027b82 */ /* 0x004e220000000a00 */
[C---:B------:R-:W-:Y:S01]  /*08c0*/  VIADD R5, R0.reuse, UR12 ;  /* 0x0000000c00057c36 */ /* 0x040fe20008000000 */
[----:B------:R-:W-:-:S06]  /*08d0*/  IADD3 R4, P0, PT, R0, UR12, RZ ;  /* 0x0000000c00047c10 */ /* 0x000fcc000ff1e0ff */
[----:B------:R-:W1:Y:S01]  /*08e0*/  LDC.64 R8, c[0x0][0x380] ;  /* 0x0000e000ff087b82 */ /* 0x000e620000000a00 */
[----:B0-----:R-:W-:Y:S01]  /*08f0*/  IMAD.WIDE.U32 R2, R5, 0x4, R2 ;  /* 0x0000000405027825 */ /* 0x001fe200078e0002 */
[----:B------:R-:W-:-:S04]  /*0900*/  IADD3.X R5, PT, PT, RZ, RZ, RZ, P0, !PT ;  /* 0x000000ffff057210 */ /* 0x000fc800007fe4ff */
[----:B------:R-:W2:Y:S01]  /*0910*/  LDG.E.CONSTANT R16, desc[UR14][R2.64] ;  /* 0x0000000e02107981 */ /* 0x000ea2000c1e9900 */
[----:B-1----:R-:W-:-:S03]  /*0920*/  LEA R8, P0, R4, R8, 0x2 ;  /* 0x0000000804087211 */ /* 0x002fc600078010ff */
[----:B------:R-:W3:Y:S01]  /*0930*/  LDG.E.CONSTANT R6, desc[UR14][R2.64+0x4] ;  /* 0x0000040e02067981 */ /* 0x000ee2000c1e9900 */
[----:B------:R-:W-:-:S05]  /*0940*/  LEA.HI.X R9, R4, R9, R5, 0x2, P0 ;  /* 0x0000000904097211 */ /* 0x000fca00000f1405 */
[----:B------:R-:W4:Y:S04]  /*0950*/  LDG.E.CONSTANT R17, desc[UR14][R8.64+0x4] ;  /* 0x0000040e08117981 */ /* 0x000f28000c1e9900 */
[----:B------:R-:W5:Y:S01]  /*0960*/  LDG.E.CONSTANT R12, desc[UR14][R8.64+0x8] ;  /* 0x0000080e080c7981 */ /* 0x000f62000c1e9900 */
[----:B------:R-:W-:Y:S01]  /*0970*/  VIADD R0, R0, 0x2 ;  /* 0x0000000200007836 */ /* 0x000fe20000000000 */
[----:B--2---:R-:W-:Y:S08]  /*0980*/  F2F.F64.F32 R4, R16 ;  /* 0x0000001000047310 */ /* 0x004ff00000201800 */
[----:B---3--:R-:W0:Y:S08]  /*0990*/  F2F.F64.F32 R6, R6 ;  /* 0x0000000600067310 */ /* 0x008e300000201800 */
[----:B----4-:R-:W-:Y:S08]  /*09a0*/  F2F.F64.F32 R10, R17 ;  /* 0x00000011000a7310 */ /* 0x010ff00000201800 */
[----:B-----5:R-:W1:Y:S01]  /*09b0*/  F2F.F64.F32 R12, R12 ;  /* 0x0000000c000c7310 */ /* 0x020e620000201800 */
[----:B0-----:R-:W-:-:S08]  /*09c0*/  DADD R4, -R4, R6 ;  /* 0x0000000004047229 */ /* 0x001fd00000000106 */
[----:B------:R-:W-:Y:S02]  /*09d0*/  DADD R4, R14, |R4| ;  /* 0x000000000e047229 */ /* 0x000fe40000000404 */
[----:B-1----:R-:W-:-:S08]  /*09e0*/  DADD R10, -R10, R12 ;  /* 0x000000000a0a7229 */ /* 0x002fd0000000010c */
[----:B------:R-:W-:-:S11]  /*09f0*/  DADD R14, R4, |R10| ;  /* 0x00000000040e7229 */ /* 0x000fd6000000040a */
.L_x_45:
[----:B------:R-:W-:Y:S05]  /*0a00*/  BRA.U UP1, `(.L_x_43) ;  /* 0x0000000101247547 */ /* 0x000fea000b800000 */
[----:B--2---:R-:W0:Y:S01]  /*0a10*/  LDC.64 R2, c[0x0][0x380] ;  /* 0x0000e000ff027b82 */ /* 0x004e220000000a00 */
[----:B------:R-:W-:-:S04]  /*0a20*/  VIADD R5, R0, UR12 ;  /* 0x0000000c00057c36 */ /* 0x000fc80008000000 */
[----:B0-----:R-:W-:-:S05]  /*0a30*/  IMAD.WIDE.U32 R2, R5, 0x4, R2 ;  /* 0x0000000405027825 */ /* 0x001fca00078e0002 */
[----:B------:R-:W2:Y:S04]  /*0a40*/  LDG.E.CONSTANT R0, desc[UR14][R2.64] ;  /* 0x0000000e02007981 */ /* 0x000ea8000c1e9900 */
[----:B------:R-:W3:Y:S01]  /*0a50*/  LDG.E.CONSTANT R6, desc[UR14][R2.64+0x4] ;  /* 0x0000040e02067981 */ /* 0x000ee2000c1e9900 */
[----:B--2---:R-:W-:Y:S08]  /*0a60*/  F2F.F64.F32 R4, R0 ;  /* 0x0000000000047310 */ /* 0x004ff00000201800 */
[----:B---3--:R-:W0:Y:S02]  /*0a70*/  F2F.F64.F32 R6, R6 ;  /* 0x0000000600067310 */ /* 0x008e240000201800 */
[----:B0-----:R-:W-:-:S08]  /*0a80*/  DADD R4, -R4, R6 ;  /* 0x0000000004047229 */ /* 0x001fd00000000106 */
[----:B------:R-:W-:-:S11]  /*0a90*/  DADD R14, R14, |R4| ;  /* 0x000000000e0e7229 */ /* 0x000fd60000000404 */
.L_x_43:
[----:B------:R-:W0:Y:S02]  /*0aa0*/  LDCU.64 UR6, c[0x0][0x380] ;  /* 0x00007000ff0677ac */ /* 0x000e240008000a00 */
[----:B0-----:R-:W-:-:S06]  /*0ab0*/  UIMAD.WIDE UR4, UR9, 0x4, UR6 ;  /* 0x00000004090478a5 */ /* 0x001fcc000f8e0206 */
[----:B--2---:R-:W-:Y:S02]  /*0ac0*/  IMAD.U32 R2, RZ, RZ, UR4 ;  /* 0x00000004ff027e24 */ /* 0x004fe4000f8e00ff */
[----:B------:R-:W-:-:S03]  /*0ad0*/  IMAD.U32 R3, RZ, RZ, UR5 ;  /* 0x00000005ff037e24 */ /* 0x000fc6000f8e00ff */
[----:B------:R-:W0:Y:S02]  /*0ae0*/  LDCU.64 UR4, c[0x0][0x3a0] ;  /* 0x00007400ff0477ac */ /* 0x000e240008000a00 */
[----:B------:R-:W2:Y:S01]  /*0af0*/  LDG.E.CONSTANT R7, desc[UR14][R2.64] ;  /* 0x0000000e02077981 */ /* 0x000ea2000c1e9900 */
[----:B------:R-:W-:Y:S02]  /*0b00*/  UIADD3 UR11, UPT, UPT, UR9, 0x1, URZ ;  /* 0x00000001090b7890 */ /* 0x000fe4000fffe0ff */
[----:B------:R-:W-:Y:S02]  /*0b10*/  UIMAD UR10, UR16, UR17, UR9 ;  /* 0x00000011100a72a4 */ /* 0x000fe4000f8e0209 */
[----:B------:R-:W-:-:S06]  /*0b20*/  UISETP.GE.AND UP0, UPT, UR11, UR17, UPT ;  /* 0x000000110b00728c */ /* 0x000fcc000bf06270 */
[----:B------:R-:W-:Y:S01]  /*0b30*/  PLOP3.LUT P0, PT, PT, PT, UP0, 0x80, 0x8 ;  /* 0x000000000008781c */ /* 0x000fe20003f0f008 */
[----:B0-----:R-:W-:-:S06]  /*0b40*/  UIMAD.WIDE UR4, UR10, 0x4, UR4 ;  /* 0x000000040a0478a5 */ /* 0x001fcc000f8e0204 */
[----:B------:R-:W-:Y:S01]  /*0b50*/  MOV R4, UR4 ;  /* 0x0000000400047c02 */ /* 0x000fe20008000f00 */
[----:B------:R-:W-:-:S05]  /*0b60*/  IMAD.U32 R5, RZ, RZ, UR5 ;  /* 0x00000005ff057e24 */ /* 0x000fca000f8e00ff */
[----:B--2---:R0:W-:Y:S01]  /*0b70*/  STG.E desc[UR14][R4.64], R7 ;  /* 0x0000000704007986 */ /* 0x0041e2000c10190e */
[----:B------:R-:W-:Y:S05]  /*0b80*/  @P0 EXIT ;  /* 0x000000000000094d */ /* 0x000fea0003800000 */
[----:B------:R-:W-:-:S06]  /*0b90*/  UIMAD.WIDE.U32 UR6, UR12, 0x4, UR6 ;  /* 0x000000040c0678a5 */ /* 0x000fcc000f8e0006 */
[----:B------:R-:W-:Y:S02]  /*0ba0*/  IMAD.U32 R2, RZ, RZ, UR6 ;  /* 0x00000006ff027e24 */ /* 0x000fe4000f8e00ff */
[----:B------:R-:W-:-:S05]  /*0bb0*/  IMAD.U32 R3, RZ, RZ, UR7 ;  /* 0x00000007ff037e24 */ /* 0x000fca000f8e00ff */
[----:B------:R-:W2:Y:S01]  /*0bc0*/  LDG.E.CONSTANT R2, desc[UR14][R2.64] ;  /* 0x0000000e02027981 */ /* 0x000ea2000c1e9900 */
[----:B------:R-:W-:Y:S01]  /*0bd0*/  ULOP3.LUT UR4, URZ, UR13, URZ, 0x33, !UPT ;  /* 0x0000000dff047292 */ /* 0x000fe2000f8e33ff */
[----:B------:R1:W3:Y:S03]  /*0be0*/  F2F.F64.F32 R8, R7 ;  /* 0x0000000700087310 */ /* 0x0002e60000201800 */
[----:B------:R-:W-:-:S04]  /*0bf0*/  UIADD3 UR4, UPT, UPT, -UR12, UR4, UR17 ;  /* 0x000000040c047290 */ /* 0x000fc8000fffe111 */
[----:B------:R-:W-:Y:S01]  /*0c00*/  ULOP3.LUT UP0, UR4, UR4, 0x3, URZ, 0xc0, !UPT ;  /* 0x0000000304047892 */ /* 0x000fe2000f80c0ff */
[----:B--2---:R1:W2:Y:S08]  /*0c10*/  F2F.F64.F32 R12, R2 ;  /* 0x00000002000c7310 */ /* 0x0042b00000201800 */
[----:B---3--:R-:W-:Y:S05]  /*0c20*/  BRA.U !UP0, `(.L_x_46) ;  /* 0x0000000508307547 */ /* 0x008fea000b800000 */
[----:B------:R-:W3:Y:S01]  /*0c30*/  LDC.64 R16, c[0x0][0x3a0] ;  /* 0x0000e800ff107b82 */ /* 0x000ee20000000a00 */
[----:B------:R-:W-:Y:S02]  /*0c40*/  UIADD3 UR10, UPT, UPT, UR10, 0x1, URZ ;  /* 0x000000010a0a7890 */ /* 0x000fe4000fffe0ff */
[----:B------:R-:W-:Y:S01]  /*0c50*/  UIADD3 UR17, UP0, UPT, UR6, 0x4, URZ ;  /* 0x0000000406117890 */ /* 0x000fe2000ff1e0ff */
[----:B------:R-:W4:Y:S03]  /*0c60*/  LDCU.64 UR18, c[0x0][0x380] ;  /* 0x00007000ff1277ac */ /* 0x000f260008000a00 */
[----:B------:R-:W-:Y:S01]  /*0c70*/  IMAD.U32 R11, RZ, RZ, UR10 ;  /* 0x0000000aff0b7e24 */ /* 0x000fe2000f8e00ff */
[----:B------:R-:W-:Y:S02]  /*0c80*/  UIADD3 UR5, UPT, UPT, UR12, 0x1, URZ ;  /* 0x000000010c057890 */ /* 0x000fe4000fffe0ff */
[----:B------:R-:W-:-:S02]  /*0c90*/  UIADD3 UR4, UPT, UPT, -UR4, URZ, URZ ;  /* 0x000000ff04047290 */ /* 0x000fc4000fffe1ff */
[----:B------:R-:W-:Y:S01]  /*0ca0*/  UIADD3.X UR7, UPT, UPT, URZ, UR7, URZ, UP0, !UPT ;  /* 0x00000007ff077290 */ /* 0x000fe200087fe4ff */
[----:B------:R-:W-:-:S11]  /*0cb0*/  UMOV UR6, UR9 ;  /* 0x0000000900067c82 */ /* 0x000fd60008000000 */
.L_x_48:
[----:B------:R-:W-:Y:S01]  /*0cc0*/  MOV R18, UR17 ;  /* 0x0000001100127c02 */ /* 0x000fe20008000f00 */
[----:B------:R-:W-:Y:S01]  /*0cd0*/  IMAD.U32 R19, RZ, RZ, UR7 ;  /* 0x00000007ff137e24 */ /* 0x000fe2000f8e00ff */
[----:B----4-:R-:W-:-:S04]  /*0ce0*/  UIMAD.WIDE UR12, UR11, 0x4, UR18 ;  /* 0x000000040b0c78a5 */ /* 0x010fc8000f8e0212 */
[----:B------:R-:W4:Y:S02]  /*0cf0*/  LDG.E.CONSTANT R18, desc[UR14][R18.64] ;  /* 0x0000000e12127981 */ /* 0x000f24000c1e9900 */
[----:B------:R-:W-:Y:S02]  /*0d00*/  IMAD.U32 R26, RZ, RZ, UR12 ;  /* 0x0000000cff1a7e24 */ /* 0x000fe4000f8e00ff */
[----:B------:R-:W-:-:S05]  /*0d10*/  IMAD.U32 R27, RZ, RZ, UR13 ;  /* 0x0000000dff1b7e24 */ /* 0x000fca000f8e00ff */
[----:B------:R-:W5:Y:S01]  /*0d20*/  LDG.E.CONSTANT R10, desc[UR14][R26.64] ;  /* 0x0000000e1a0a7981 */ /* 0x000f62000c1e9900 */
[----:B01----:R-:W-:Y:S01]  /*0d30*/  F2F.F64.F32 R2, R7 ;  /* 0x0000000700027310 */ /* 0x003fe20000201800 */
[----:B------:R-:W-:Y:S01]  /*0d40*/  UMOV UR8, UR5 ;  /* 0x0000000500087c82 */ /* 0x000fe20008000000 */
[----:B---3--:R-:W-:-:S06]  /*0d50*/  IMAD.WIDE R28, R11, 0x4, R16 ;  /* 0x000000040b1c7825 */ /* 0x008fcc00078e0210 */
[----:B----4-:R-:W0:Y:S08]  /*0d60*/  F2F.F64.F32 R22, R18 ;  /* 0x0000001200167310 */ /* 0x010e300000201800 */
[----:B-----5:R-:W1:Y:S01]  /*0d70*/  F2F.F64.F32 R24, R10 ;  /* 0x0000000a00187310 */ /* 0x020e620000201800 */
[----:B0-2---:R-:W-:-:S08]  /*0d80*/  DADD R4, R22, -R12 ;  /* 0x0000000016047229 */ /* 0x005fd0000000080c */
[----:B------:R-:W-:Y:S02]  /*0d90*/  DADD R4, -|R4|, R14 ;  /* 0x0000000004047229 */ /* 0x000fe4000000030e */
[C---:B-1----:R-:W-:Y:S02]  /*0da0*/  DADD R2, R24.reuse, -R2 ;  /* 0x0000000018027229 */ /* 0x042fe40000000802 */
[----:B------:R-:W-:-:S06]  /*0db0*/  DADD R12, R24, -R22 ;  /* 0x00000000180c7229 */ /* 0x000fcc0000000816 */
[----:B------:R-:W-:Y:S01]  /*0dc0*/  DADD R20, R4, |R2| ;  /* 0x0000000004147229 */ /* 0x000fe20000000402 */
[----:B------:R-:W-:-:S05]  /*0dd0*/  IMAD.MOV.U32 R2, RZ, RZ, 0x1 ;  /* 0x00000001ff027424 */ /* 0x000fca00078e00ff */
[----:B------:R-:W0:Y:S02]  /*0de0*/  MUFU.RCP64H R3, R21 ;  /* 0x0000001500037308 */ /* 0x000e240000001800 */
[C---:B------:R-:W-:Y:S02]  /*0df0*/  DSETP.NEU.AND P1, PT, R20.reuse, RZ, PT ;  /* 0x000000ff1400722a */ /* 0x040fe40003f2d000 */
[----:B------:R-:W-:Y:S01]  /*0e00*/  MOV R14, R20 ;  /* 0x00000014000e7202 */ /* 0x000fe20000000f00 */
        /* <DEDUP_REMOVED lines=15> */
[----:B------:R-:W-:Y:S01]  /*0f00*/  MOV R0, 0xf30 ;  /* 0x00000f3000007802 */ /* 0x000fe20000000f00 */
[----:B------:R-:W-:-:S07]  /*0f10*/  IMAD.MOV.U32 R3, RZ, RZ, R5 ;  /* 0x000000ffff037224 */ /* 0x000fce00078e0005 */
[----:B------:R-:W-:Y:S05]  /*0f20*/  CALL.REL.NOINC `($__internal_2_$__cuda_sm20_div_rn_f64_full) ;  /* 0x0000000c00d87944 */ /* 0x000fea0003c00000 */
.L_x_47:
[----:B------:R-:W-:Y:S01]  /*0f30*/  IMAD.MOV.U32 R4, RZ, RZ, 0x8421084 ;  /* 0x08421084ff047424 */ /* 0x000fe200078e00ff */
[----:B------:R-:W-:Y:S01]  /*0f40*/  MOV R5, 0x3fb08421 ;  /* 0x3fb0842100057802 */ /* 0x000fe20000000f00 */
[----:B------:R-:W-:Y:S01]  /*0f50*/  UMOV UR12, 0x344d1344 ;  /* 0x344d1344000c7882 */ /* 0x000fe20000000000 */
[----:B------:R-:W-:Y:S01]  /*0f60*/  UMOV UR13, 0x3fe344d1 ;  /* 0x3fe344d1000d7882 */ /* 0x000fe20000000000 */
[----:B------:R-:W-:Y:S01]  /*0f70*/  DADD R24, R24, -R8 ;  /* 0x0000000018187229 */ /* 0x000fe20000000808 */
[----:B------:R-:W-:Y:S01]  /*0f80*/  UIADD3 UR17, UP0, UPT, UR17, 0x4, URZ ;  /* 0x0000000411117890 */ /* 0x000fe2000ff1e0ff */
[----:B------:R-:W-:Y:S01]  /*0f90*/  VIADD R11, R11, 0x1 ;  /* 0x000000010b0b7836 */ /* 0x000fe20000000000 */
[----:B------:R-:W-:Y:S01]  /*0fa0*/  DFMA R2, R2, UR12, R4 ;  /* 0x0000000c02027c2b */ /* 0x000fe20008000004 */
[----:B------:R-:W-:Y:S01]  /*0fb0*/  UIADD3 UR4, UPT, UPT, UR4, 0x1, URZ ;  /* 0x0000000104047890 */ /* 0x000fe2000fffe0ff */
[----:B------:R-:W-:Y:S01]  /*0fc0*/  IMAD.MOV.U32 R7, RZ, RZ, R10 ;  /* 0x000000ffff077224 */ /* 0x000fe200078e000a */
[----:B------:R-:W-:Y:S01]  /*0fd0*/  UIADD3.X UR7, UPT, UPT, URZ, UR7, URZ, UP0, !UPT ;  /* 0x00000007ff077290 */ /* 0x000fe200087fe4ff */
[----:B------:R-:W-:Y:S01]  /*0fe0*/  IMAD.MOV.U32 R12, RZ, RZ, R22 ;  /* 0x000000ffff0c7224 */ /* 0x000fe200078e0016 */
[----:B------:R-:W-:Y:S01]  /*0ff0*/  UISETP.NE.AND UP0, UPT, UR4, URZ, UPT ;  /* 0x000000ff0400728c */ /* 0x000fe2000bf05270 */
[----:B------:R-:W-:Y:S01]  /*1000*/  IMAD.MOV.U32 R13, RZ, RZ, R23 ;  /* 0x000000ffff0d7224 */ /* 0x000fe200078e0017 */
[----:B------:R-:W-:-:S02]  /*1010*/  UIADD3 UR11, UPT, UPT, UR11, 0x1, URZ ;  /* 0x000000010b0b7890 */ /* 0x000fc4000fffe0ff */
[----:B------:R-:W-:Y:S01]  /*1020*/  UIADD3 UR6, UPT, UPT, UR6, 0x1, URZ ;  /* 0x0000000106067890 */ /* 0x000fe2000fffe0ff */
[----:B------:R-:W-:Y:S01]  /*1030*/  FSEL R2, R2, 5.8399165463125886138e-34, P1 ;  /* 0x0842108402027808 */ /* 0x000fe20000800000 */
[----:B------:R-:W-:Y:S01]  /*1040*/  UIADD3 UR5, UPT, UPT, UR8, 0x1, URZ ;  /* 0x0000000108057890 */ /* 0x000fe2000fffe0ff */
[----:B------:R-:W-:-:S06]  /*1050*/  FSEL R3, R3, 1.3790322542190551758, P1 ;  /* 0x3fb0842103037808 */ /* 0x000fcc0000800000 */
[----:B------:R-:W-:-:S08]  /*1060*/  DMUL R2, R2, R2 ;  /* 0x0000000202027228 */ /* 0x000fd00000000000 */
[----:B------:R-:W-:-:S06]  /*1070*/  DFMA R8, R2, R24, R8 ;  /* 0x000000180208722b */ /* 0x000fcc0000000008 */
[----:B------:R-:W0:Y:S02]  /*1080*/  F2F.F32.F64 R3, R8 ;  /* 0x0000000800037310 */ /* 0x000e240000301000 */
[----:B0-----:R0:W-:Y:S01]  /*1090*/  STG.E desc[UR14][R28.64], R3 ;  /* 0x000000031c007986 */ /* 0x0011e2000c10190e */
[----:B------:R-:W-:Y:S05]  /*10a0*/  BRA.U UP0, `(.L_x_48) ;  /* 0xfffffffd00047547 */ /* 0x000fea000b83ffff */
[----:B------:R-:W-:Y:S01]  /*10b0*/  MOV R7, R10 ;  /* 0x0000000a00077202 */ /* 0x000fe20000000f00 */
[----:B------:R-:W-:Y:S01]  /*10c0*/  IMAD.MOV.U32 R12, RZ, RZ, R22 ;  /* 0x000000ffff0c7224 */ /* 0x000fe200078e0016 */
[----:B------:R-:W-:Y:S01]  /*10d0*/  UIADD3 UR11, UPT, UPT, UR6, 0x1, URZ ;  /* 0x00000001060b7890 */ /* 0x000fe2000fffe0ff */
[----:B------:R-:W-:-:S11]  /*10e0*/  IMAD.MOV.U32 R13, RZ, RZ, R23 ;  /* 0x000000ffff0d7224 */ /* 0x000fd600078e0017 */
.L_x_46:
[----:B------:R-:W3:Y:S02]  /*10f0*/  LDCU UR10, c[0x0][0x390] ;  /* 0x00007200ff0a77ac */ /* 0x000ee40008000800 */
[----:B---3--:R-:W-:-:S04]  /*1100*/  UIADD3 UR4, UPT, UPT, -UR9, -0x2, UR10 ;  /* 0xfffffffe09047890 */ /* 0x008fc8000fffe10a */
[----:B------:R-:W-:-:S06]  /*1110*/  UISETP.GE.U32.AND UP0, UPT, UR4, 0x3, UPT ;  /* 0x000000030400788c */ /* 0x000fcc000bf06070 */
[----:B------:R-:W-:-:S13]  /*1120*/  PLOP3.LUT P0, PT, PT, PT, UP0, 0x80, 0x8 ;  /* 0x000000000008781c */ /* 0x000fda0003f0f008 */
[----:B------:R-:W-:Y:S05]  /*1130*/  @!P0 EXIT ;  /* 0x000000000000894d */ /* 0x000fea0003800000 */
[----:B------:R-:W3:Y:S01]  /*1140*/  LDCU.64 UR4, c[0x0][0x380] ;  /* 0x00007000ff0477ac */ /* 0x000ee20008000a00 */
[----:B------:R-:W4:Y:S01]  /*1150*/  LDCU.64 UR6, c[0x0][0x3a0] ;  /* 0x00007400ff0677ac */ /* 0x000f220008000a00 */
[----:B------:R-:W0:Y:S01]  /*1160*/  LDCU UR20, c[0x0][0x390] ;  /* 0x00007200ff1477ac */ /* 0x000e220008000800 */
[----:B------:R-:W-:Y:S02]  /*1170*/  UIMAD UR9, UR16, UR10, UR11 ;  /* 0x0000000a100972a4 */ /* 0x000fe4000f8e020b */
[----:B---3--:R-:W-:-:S04]  /*1180*/  UIADD3 UR4, UP0, UPT, UR4, 0x8, URZ ;  /* 0x0000000804047890 */ /* 0x008fc8000ff1e0ff */
[----:B------:R-:W-:Y:S02]  /*1190*/  UIADD3.X UR5, UPT, UPT, URZ, UR5, URZ, UP0, !UPT ;  /* 0x00000005ff057290 */ /* 0x000fe400087fe4ff */
[----:B----4-:R-:W-:Y:S02]  /*11a0*/  UIADD3 UR6, UP0, UPT, UR6, 0x8, URZ ;  /* 0x0000000806067890 */ /* 0x010fe4000ff1e0ff */
[----:B------:R-:W-:Y:S02]  /*11b0*/  UIMAD.WIDE.U32 UR12, UR8, 0x4, UR4 ;  /* 0x00000004080c78a5 */ /* 0x000fe4000f8e0004 */
[----:B------:R-:W-:-:S04]  /*11c0*/  UIADD3.X UR7, UPT, UPT, URZ, UR7, URZ, UP0, !UPT ;  /* 0x00000007ff077290 */ /* 0x000fc800087fe4ff */
[----:B-1----:R-:W-:Y:S01]  /*11d0*/  IMAD.U32 R2, RZ, RZ, UR12 ;  /* 0x0000000cff027e24 */ /* 0x002fe2000f8e00ff */
[----:B0-----:R-:W-:Y:S01]  /*11e0*/  MOV R4, UR12 ;  /* 0x0000000c00047c02 */ /* 0x001fe20008000f00 */
[----:B------:R-:W-:Y:S02]  /*11f0*/  IMAD.U32 R5, RZ, RZ, UR13 ;  /* 0x0000000dff057e24 */ /* 0x000fe4000f8e00ff */
[----:B------:R-:W-:Y:S02]  /*1200*/  IMAD.U32 R3, RZ, RZ, UR13 ;  /* 0x0000000dff037e24 */ /* 0x000fe4000f8e00ff */
[----:B------:R-:W-:Y:S02]  /*1210*/  IMAD.MOV.U32 R16, RZ, RZ, R2 ;  /* 0x000000ffff107224 */ /* 0x000fe400078e0002 */
[----:B------:R-:W-:-:S07]  /*1220*/  IMAD.MOV.U32 R17, RZ, RZ, R5 ;  /* 0x000000ffff117224 */ /* 0x000fce00078e0005 */
.L_x_53:
[----:B------:R-:W-:Y:S01]  /*1230*/  UIMAD.WIDE UR12, UR11, 0x4, UR4 ;  /* 0x000000040b0c78a5 */ /* 0x000fe2000f8e0204 */
[----:B------:R-:W3:Y:S05]  /*1240*/  LDG.E.CONSTANT R10, desc[UR14][R16.64+-0x4] ;  /* 0xfffffc0e100a7981 */ /* 0x000eea000c1e9900 */
[----:B------:R-:W-:Y:S01]  /*1250*/  IMAD.U32 R18, RZ, RZ, UR12 ;  /* 0x0000000cff127e24 */ /* 0x000fe2000f8e00ff */
[----:B------:R-:W-:-:S05]  /*1260*/  MOV R19, UR13 ;  /* 0x0000000d00137c02 */ /* 0x000fca0008000f00 */
[----:B------:R-:W4:Y:S01]  /*1270*/  LDG.E.CONSTANT R18, desc[UR14][R18.64+-0x8] ;  /* 0xfffff80e12127981 */ /* 0x000f22000c1e9900 */
[----:B0-----:R-:W-:Y:S01]  /*1280*/  F2F.F64.F32 R2, R7 ;  /* 0x0000000700027310 */ /* 0x001fe20000201800 */
[----:B------:R-:W-:-:S07]  /*1290*/  UIMAD.WIDE UR16, UR9, 0x4, UR6 ;  /* 0x00000004091078a5 */ /* 0x000fce000f8e0206 */
[----:B---3--:R-:W2:Y:S08]  /*12a0*/  F2F.F64.F32 R10, R10 ;  /* 0x0000000a000a7310 */ /* 0x008eb00000201800 */
[----:B----4-:R-:W0:Y:S01]  /*12b0*/  F2F.F64.F32 R28, R18 ;  /* 0x00000012001c7310 */ /* 0x010e220000201800 */
[----:B--2---:R-:W-:-:S08]  /*12c0*/  DADD R12, R10, -R12 ;  /* 0x000000000a0c7229 */ /* 0x004fd0000000080c */
[----:B------:R-:W-:Y:S02]  /*12d0*/  DADD R12, -|R12|, R14 ;  /* 0x000000000c0c7229 */ /* 0x000fe4000000030e */
[----:B0-----:R-:W-:Y:S02]  /*12e0*/  DADD R2, -R2, R28 ;  /* 0x0000000002027229 */ /* 0x001fe4000000011c */
        /* <DEDUP_REMOVED lines=23> */
[----:B------:R-:W-:Y:S05]  /*1460*/  CALL.REL.NOINC `($__internal_2_$__cuda_sm20_div_rn_f64_full) ;  /* 0x0000000800887944 */ /* 0x000fea0003c00000 */
.L_x_49:
        /* <DEDUP_REMOVED lines=46> */
[----:B------:R-:W-:Y:S05]  /*1750*/  CALL.REL.NOINC `($__internal_2_$__cuda_sm20_div_rn_f64_full) ;  /* 0x0000000400cc7944 */ /* 0x000fea0003c00000 */
.L_x_50:
        /* <DEDUP_REMOVED lines=46> */
[----:B------:R-:W-:Y:S05]  /*1a40*/  CALL.REL.NOINC `($__internal_2_$__cuda_sm20_div_rn_f64_full) ;  /* 0x0000000400107944 */ /* 0x000fea0003c00000 */
.L_x_51:
        /* <DEDUP_REMOVED lines=46> */
[----:B------:R-:W-:Y:S05]  /*1d30*/  CALL.REL.NOINC `($__internal_2_$__cuda_sm20_div_rn_f64_full) ;  /* 0x0000000000547944 */ /* 0x000fea0003c00000 */
.L_x_52:
        /* <DEDUP_REMOVED lines=21> */
        .weak           $__internal_2_$__cuda_sm20_div_rn_f64_full
        .type           $__internal_2_$__cuda_sm20_div_rn_f64_full,@function
        .size           $__internal_2_$__cuda_sm20_div_rn_f64_full,(.L_x_62 - $__internal_2_$__cuda_sm20_div_rn_f64_full)
$__internal_2_$__cuda_sm20_div_rn_f64_full:
        /* <DEDUP_REMOVED lines=32> */
.L_x_54:
        /* <DEDUP_REMOVED lines=38> */
.L_x_55:
        /* <DEDUP_REMOVED lines=17> */
.L_x_58:
[----:B------:R-:W-:Y:S01]  /*2400*/  LOP3.LUT R3, R21, 0x80000, RZ, 0xfc, !PT ;  /* 0x0008000015037812 */ /* 0x000fe200078efcff */
[----:B------:R-:W-:-:S03]  /*2410*/  IMAD.MOV.U32 R34, RZ, RZ, R20 ;  /* 0x000000ffff227224 */ /* 0x000fc600078e0014 */
[----:B------:R-:W-:Y:S01]  /*2420*/  MOV R35, R3 ;  /* 0x0000000300237202 */ /* 0x000fe20000000f00 */
[----:B------:R-:W-:Y:S06]  /*2430*/  BRA `(.L_x_56) ;  /* 0x00000000000c7947 */ /* 0x000fec0003800000 */
.L_x_57:
[----:B------:R-:W-:Y:S01]  /*2440*/  LOP3.LUT R3, R33, 0x80000, RZ, 0xfc, !PT ;  /* 0x0008000021037812 */ /* 0x000fe200078efcff */
[----:B------:R-:W-:-:S04]  /*2450*/  IMAD.MOV.U32 R34, RZ, RZ, R32 ;  /* 0x000000ffff227224 */ /* 0x000fc800078e0020 */
[----:B------:R-:W-:-:S07]  /*2460*/  IMAD.MOV.U32 R35, RZ, RZ, R3 ;  /* 0x000000ffff237224 */ /* 0x000fce00078e0003 */
.L_x_56:
[----:B------:R-:W-:Y:S01]  /*2470*/  IMAD.MOV.U32 R4, RZ, RZ, R0 ;  /* 0x000000ffff047224 */ /* 0x000fe200078e0000 */
[----:B------:R-:W-:Y:S01]  /*2480*/  MOV R3, R35 ;  /* 0x0000002300037202 */ /* 0x000fe20000000f00 */
[----:B------:R-:W-:Y:S02]  /*2490*/  IMAD.MOV.U32 R5, RZ, RZ, 0x0 ;  /* 0x00000000ff057424 */ /* 0x000fe400078e00ff */
[----:B------:R-:W-:Y:S02]  /*24a0*/  IMAD.MOV.U32 R2, RZ, RZ, R34 ;  /* 0x000000ffff027224 */ /* 0x000fe400078e0022 */
[----:B------:R-:W-:Y:S05]  /*24b0*/  RET.REL.NODEC R4 `(kama_batch_f32) ;  /* 0xffffffd804d07950 */ /* 0x000fea0003c3ffff */
.L_x_59:
        /* <DEDUP_REMOVED lines=12> */
.L_x_62:


//--------------------- .nv.shared.reserved.0     --------------------------
	.section	.nv.shared.reserved.0,"aw",@nobits
	.weak		__nv_reservedSMEM_offset_0_alias
	.size		__nv_reservedSMEM_offset_0_alias, 0, 64
	.other		__nv_reservedSMEM_offset_0_alias,@"STO_CUDA_RESERVED_SHARED STV_DEFAULT"
__nv_reservedSMEM_offset_0_alias:
	.zero		0
	.zero		64


//--------------------- .nv.constant0.kama_many_series_one_param_time_major_f32 --------------------------
	.section	.nv.constant0.kama_many_series_one_param_time_major_f32,"a",@progbits
	.sectionflags	@""
	.align	4
.nv.constant0.kama_many_series_one_param_time_major_f32:
	.zero		936


//--------------------- .nv.constant0.kama_batch_prefix_f32 --------------------------
	.section	.nv.constant0.kama_batch_prefix_f32,"a",@progbits
	.sectionflags	@""
	.align	4
.nv.constant0.kama_batch_prefix_f32:
	.zero		944


//--------------------- .nv.constant0.kama_batch_f32 --------------------------
	.section	.nv.constant0.kama_batch_f32,"a",@progbits
	.sectionflags	@""
	.align	4
.nv.constant0.kama_batch_f32:
	.zero		936


//--------------------- SYMBOLS --------------------------

	.type		.nv.reservedSmem.offset0,@object
	.size		.nv.reservedSmem.offset0,0x4
